	.target	sm_90a

	.elftype	@"ET_EXEC"


//--------------------- .note.nv.tkinfo           --------------------------
	.section	.note.nv.tkinfo,"",@"SHT_NOTE"
	.sectionflags	@"SHF_NOTE_NV_TKINFO"
	.tkinfo
        /*0018*/ 	.word	0x00000002
        /*0030*/ 	.string	""
        /*0030*/ 	.string	"ptxas"
        /*0030*/ 	.string	"Cuda compilation tools, release 13.0, V13.0.88"
        /*0030*/ 	.string	"Build cuda_13.0.r13.0/compiler.36424714_0"
        /*0030*/ 	.string	"-v  -suppress-debug-info  -lineinfo  -arch sm_90a "



//--------------------- .note.nv.cuinfo           --------------------------
	.section	.note.nv.cuinfo,"",@"SHT_NOTE"
	.sectionflags	@"SHF_NOTE_NV_CUINFO"
        /*0018*/ 	.short	0x0002
        /*001a*/ 	.short	0x005a
        /*001c*/ 	.short	0x0082
	.zero		2


//--------------------- .nv.info                  --------------------------
	.section	.nv.info,"",@"SHT_CUDA_INFO"
	.align	4


	//----- nvinfo : EIATTR_REGCOUNT
	.align		4
        /*0000*/ 	.byte	0x04, 0x2f
        /*0002*/ 	.short	(.L_1 - .L_0)
	.align		4
.L_0:
        /*0004*/ 	.word	index@(gluon_wgmma)
        /*0008*/ 	.word	0x000000ff


	//----- nvinfo : EIATTR_FRAME_SIZE
	.align		4
.L_1:
        /*000c*/ 	.byte	0x04, 0x11
        /*000e*/ 	.short	(.L_3 - .L_2)
	.align		4
.L_2:
        /*0010*/ 	.word	index@(gluon_wgmma)
        /*0014*/ 	.word	0x00000ad0


	//----- nvinfo : EIATTR_MIN_STACK_SIZE
	.align		4
.L_3:
        /*0018*/ 	.byte	0x04, 0x12
        /*001a*/ 	.short	(.L_5 - .L_4)
	.align		4
.L_4:
        /*001c*/ 	.word	index@(gluon_wgmma)
        /*0020*/ 	.word	0x00000ad0
.L_5:


//--------------------- .nv.compat                --------------------------
	.section	.nv.compat,"",@"SHT_CUDA_COMPAT_INFO"
	.align	4
        /*0000*/ 	.byte	0x02, 0x09, 0x01, 0x00, 0x02, 0x02, 0x04, 0x00, 0x02, 0x05, 0x05, 0x00, 0x03, 0x07, 0x01, 0x01
        /*0010*/ 	.byte	0x02, 0x03, 0x03, 0x00, 0x02, 0x06, 0x01, 0x00, 0x04, 0x0b, 0x08, 0x00, 0x00, 0x00, 0x00, 0x00
        /*0020*/ 	.byte	0x00, 0x00, 0x00, 0x00


//--------------------- .nv.info.gluon_wgmma      --------------------------
	.section	.nv.info.gluon_wgmma,"",@"SHT_CUDA_INFO"
	.sectionflags	@""
	.align	4


	//----- nvinfo : EIATTR_CUDA_API_VERSION
	.align		4
        /*0000*/ 	.byte	0x04, 0x37
        /*0002*/ 	.short	(.L_7 - .L_6)
.L_6:
        /*0004*/ 	.word	0x00000082


	//----- nvinfo : EIATTR_KPARAM_INFO
	.align		4
.L_7:
        /*0008*/ 	.byte	0x04, 0x17
        /*000a*/ 	.short	(.L_9 - .L_8)
.L_8:
        /*000c*/ 	.word	0x00000000
        /*0010*/ 	.short	0x000a
        /*0012*/ 	.short	0x0048
        /*0014*/ 	.byte	0x00, 0xf4, 0x21, 0x00


	//----- nvinfo : EIATTR_KPARAM_INFO
	.align		4
.L_9:
        /*0018*/ 	.byte	0x04, 0x17
        /*001a*/ 	.short	(.L_11 - .L_10)
.L_10:
        /*001c*/ 	.word	0x00000000
        /*0020*/ 	.short	0x0009
        /*0022*/ 	.short	0x0040
        /*0024*/ 	.byte	0x00, 0xf4, 0x21, 0x00


	//----- nvinfo : EIATTR_KPARAM_INFO
	.align		4
.L_11:
        /*0028*/ 	.byte	0x04, 0x17
        /*002a*/ 	.short	(.L_13 - .L_12)
.L_12:
        /*002c*/ 	.word	0x00000000
        /*0030*/ 	.short	0x0008
        /*0032*/ 	.short	0x0038
        /*0034*/ 	.byte	0x00, 0xf0, 0x21, 0x00


	//----- nvinfo : EIATTR_KPARAM_INFO
	.align		4
.L_13:
        /*0038*/ 	.byte	0x04, 0x17
        /*003a*/ 	.short	(.L_15 - .L_14)
.L_14:
        /*003c*/ 	.word	0x00000000
        /*0040*/ 	.short	0x0007
        /*0042*/ 	.short	0x0030
        /*0044*/ 	.byte	0x00, 0xf0, 0x21, 0x00


	//----- nvinfo : EIATTR_KPARAM_INFO
	.align		4
.L_15:
        /*0048*/ 	.byte	0x04, 0x17
        /*004a*/ 	.short	(.L_17 - .L_16)
.L_16:
        /*004c*/ 	.word	0x00000000
        /*0050*/ 	.short	0x0006
        /*0052*/ 	.short	0x0028
        /*0054*/ 	.byte	0x00, 0xf0, 0x21, 0x00


	//----- nvinfo : EIATTR_KPARAM_INFO
	.align		4
.L_17:
        /*0058*/ 	.byte	0x04, 0x17
        /*005a*/ 	.short	(.L_19 - .L_18)
.L_18:
        /*005c*/ 	.word	0x00000000
        /*0060*/ 	.short	0x0005
        /*0062*/ 	.short	0x0020
        /*0064*/ 	.byte	0x00, 0xf0, 0x11, 0x00


	//----- nvinfo : EIATTR_KPARAM_INFO
	.align		4
.L_19:
        /*0068*/ 	.byte	0x04, 0x17
        /*006a*/ 	.short	(.L_21 - .L_20)
.L_20:
        /*006c*/ 	.word	0x00000000
        /*0070*/ 	.short	0x0004
        /*0072*/ 	.short	0x001c
        /*0074*/ 	.byte	0x00, 0xf0, 0x11, 0x00


	//----- nvinfo : EIATTR_KPARAM_INFO
	.align		4
.L_21:
        /*0078*/ 	.byte	0x04, 0x17
        /*007a*/ 	.short	(.L_23 - .L_22)
.L_22:
        /*007c*/ 	.word	0x00000000
        /*0080*/ 	.short	0x0003
        /*0082*/ 	.short	0x0018
        /*0084*/ 	.byte	0x00, 0xf0, 0x11, 0x00


	//----- nvinfo : EIATTR_KPARAM_INFO
	.align		4
.L_23:
        /*0088*/ 	.byte	0x04, 0x17
        /*008a*/ 	.short	(.L_25 - .L_24)
.L_24:
        /*008c*/ 	.word	0x00000000
        /*0090*/ 	.short	0x0002
        /*0092*/ 	.short	0x0010
        /*0094*/ 	.byte	0x00, 0xf4, 0x21, 0x00


	//----- nvinfo : EIATTR_KPARAM_INFO
	.align		4
.L_25:
        /*0098*/ 	.byte	0x04, 0x17
        /*009a*/ 	.short	(.L_27 - .L_26)
.L_26:
        /*009c*/ 	.word	0x00000000
        /*00a0*/ 	.short	0x0001
        /*00a2*/ 	.short	0x0008
        /*00a4*/ 	.byte	0x00, 0xf4, 0x21, 0x00


	//----- nvinfo : EIATTR_KPARAM_INFO
	.align		4
.L_27:
        /*00a8*/ 	.byte	0x04, 0x17
        /*00aa*/ 	.short	(.L_29 - .L_28)
.L_28:
        /*00ac*/ 	.word	0x00000000
        /*00b0*/ 	.short	0x0000
        /*00b2*/ 	.short	0x0000
        /*00b4*/ 	.byte	0x00, 0xf4, 0x21, 0x00


	//----- nvinfo : EIATTR_SPARSE_MMA_MASK
	.align		4
.L_29:
        /*00b8*/ 	.byte	0x03, 0x50
        /*00ba*/ 	.short	0x0000


	//----- nvinfo : EIATTR_MAXREG_COUNT
	.align		4
        /*00bc*/ 	.byte	0x03, 0x1b
        /*00be*/ 	.short	0x00ff


	//----- nvinfo : EIATTR_NUM_BARRIERS
	.align		4
        /*00c0*/ 	.byte	0x02, 0x4c
        /*00c2*/ 	.byte	0x01
	.zero		1


	//----- nvinfo : EIATTR_ANNOTATIONS
	.align		4
        /*00c4*/ 	.byte	0x04, 0x55
        /*00c6*/ 	.short	(.L_31 - .L_30)


	//   ....[0]....
.L_30:
        /*00c8*/ 	.word	0x00000001
        /*00cc*/ 	.byte	0x50, 0x11, 0x00, 0x00, 0x01, 0x00, 0x00, 0x00, 0xa0, 0x12, 0x00, 0x00, 0x01, 0x00, 0x00, 0x00
        /* <DEDUP_REMOVED lines=1040> */
        /*41dc*/ 	.byte	0x50, 0xbb, 0x00, 0x00, 0x01, 0x00, 0x00, 0x00, 0x60, 0xbb, 0x00, 0x00


	//----- nvinfo : EIATTR_MERCURY_ISA_VERSION
	.align		4
.L_31:
        /*41e8*/ 	.byte	0x03, 0x5f
        /*41ea*/ 	.short	0x0101


	//----- nvinfo : EIATTR_INT_WARP_WIDE_INSTR_OFFSETS
	.align		4
        /*41ec*/ 	.byte	0x04, 0x31
        /*41ee*/ 	.short	(.L_33 - .L_32)


	//   ....[0]....
.L_32:
        /*41f0*/ 	.word	0x000012d0


	//   ....[1]....
        /*41f4*/ 	.word	0x000012f0


	//   ....[2]....
        /*41f8*/ 	.word	0x000013b0


	//   ....[3]....
        /*41fc*/ 	.word	0x00004cc0


	//   ....[4]....
        /*4200*/ 	.word	0x00004cd0


	//----- nvinfo : EIATTR_COOP_GROUP_MASK_REGIDS
	.align		4
.L_33:
        /*4204*/ 	.byte	0x04, 0x29
        /*4206*/ 	.short	(.L_35 - .L_34)


	//   ....[0]....
.L_34:
        /*4208*/ 	.word	0xffffffff


	//   ....[1]....
        /*420c*/ 	.word	0xffffffff


	//   ....[2]....
        /*4210*/ 	.word	0xffffffff


	//----- nvinfo : EIATTR_COOP_GROUP_INSTR_OFFSETS
	.align		4
.L_35:
        /*4214*/ 	.byte	0x04, 0x28
        /*4216*/ 	.short	(.L_37 - .L_36)


	//   ....[0]....
.L_36:
        /*4218*/ 	.word	0x00000170


	//   ....[1]....
        /*421c*/ 	.word	0x00000730


	//   ....[2]....
        /*4220*/ 	.word	0x00000ce0


	//----- nvinfo : EIATTR_MBARRIER_INSTR_OFFSETS
	.align		4
.L_37:
        /*4224*/ 	.byte	0x04, 0x39
        /*4226*/ 	.short	(.L_39 - .L_38)


	//   ....[0]....
.L_38:
        /*4228*/ 	.word	0x00002de0
        /*422c*/ 	.word	0x000000ff
        /*4230*/ 	.word	0x00020000
        /*4234*/ 	.short	0x0100
        /*4236*/ 	.byte	0x28
	.zero		1


	//   ....[1]....
        /*4238*/ 	.word	0x00002f90
        /*423c*/ 	.word	0x000000ff
        /*4240*/ 	.word	0x00020008
        /*4244*/ 	.short	0x0100
        /*4246*/ 	.byte	0x28
	.zero		1


	//   ....[2]....
        /*4248*/ 	.word	0x00004df0
        /*424c*/ 	.word	0x000000ff
        /*4250*/ 	.word	0x00020000
        /*4254*/ 	.short	0x010a
        /*4256*/ 	.byte	0x1b
	.zero		1


	//   ....[3]....
        /*4258*/ 	.word	0x00008a20
        /*425c*/ 	.word	0x000000ff
        /*4260*/ 	.word	0x00020000
        /*4264*/ 	.short	0x0108
        /*4266*/ 	.byte	0x28
	.zero		1


	//   ....[4]....
        /*4268*/ 	.word	0x00008a80
        /*426c*/ 	.word	0x000000ff
        /*4270*/ 	.word	0x00020008
        /*4274*/ 	.short	0x0108
        /*4276*/ 	.byte	0x28
	.zero		1


	//   ....[5]....
        /*4278*/ 	.word	0x0000c080
        /*427c*/ 	.word	0x000000ff
        /*4280*/ 	.word	0x00020000
        /*4284*/ 	.short	0x010a
        /*4286*/ 	.byte	0x1b
	.zero		1


	//----- nvinfo : EIATTR_NUM_MBARRIERS
	.align		4
.L_39:
        /*4288*/ 	.byte	0x03, 0x38
        /*428a*/ 	.short	0x0002


	//----- nvinfo : EIATTR_EXIT_INSTR_OFFSETS
	.align		4
        /*428c*/ 	.byte	0x04, 0x1c
        /*428e*/ 	.short	(.L_41 - .L_40)


	//   ....[0]....
.L_40:
        /*4290*/ 	.word	0x0000c070


	//----- nvinfo : EIATTR_REQNTID
	.align		4
.L_41:
        /*4294*/ 	.byte	0x04, 0x10
        /*4296*/ 	.short	(.L_43 - .L_42)
.L_42:
        /*4298*/ 	.word	0x00000080
        /*429c*/ 	.word	0x00000001
        /*42a0*/ 	.word	0x00000001


	//----- nvinfo : EIATTR_CRS_STACK_SIZE
	.align		4
.L_43:
        /*42a4*/ 	.byte	0x04, 0x1e
        /*42a6*/ 	.short	(.L_45 - .L_44)
.L_44:
        /*42a8*/ 	.word	0x00000000


	//----- nvinfo : EIATTR_CBANK_PARAM_SIZE
	.align		4
.L_45:
        /*42ac*/ 	.byte	0x03, 0x19
        /*42ae*/ 	.short	0x0050


	//----- nvinfo : EIATTR_PARAM_CBANK
	.align		4
        /*42b0*/ 	.byte	0x04, 0x0a
        /*42b2*/ 	.short	(.L_47 - .L_46)
	.align		4
.L_46:
        /*42b4*/ 	.word	index@(.nv.constant0.gluon_wgmma)
        /*42b8*/ 	.short	0x0210
        /*42ba*/ 	.short	0x0050


	//----- nvinfo : EIATTR_SW_WAR
	.align		4
.L_47:
        /*42bc*/ 	.byte	0x04, 0x36
        /*42be*/ 	.short	(.L_49 - .L_48)
.L_48:
        /*42c0*/ 	.word	0x00000008
.L_49:


//--------------------- .nv.callgraph             --------------------------
	.section	.nv.callgraph,"",@"SHT_CUDA_CALLGRAPH"
	.align	4
	.sectionentsize	8
	.align		4
        /*0000*/ 	.word	0x00000000
	.align		4
        /*0004*/ 	.word	0xffffffff
	.align		4
        /*0008*/ 	.word	0x00000000
	.align		4
        /*000c*/ 	.word	0xfffffffe
	.align		4
        /*0010*/ 	.word	0x00000000
	.align		4
        /*0014*/ 	.word	0xfffffffd
	.align		4
        /*0018*/ 	.word	0x00000000
	.align		4
        /*001c*/ 	.word	0xfffffffc


//--------------------- .text.gluon_wgmma         --------------------------
	.section	.text.gluon_wgmma,"ax",@progbits
	.align	128
        .global         gluon_wgmma
        .type           gluon_wgmma,@function
        .size           gluon_wgmma,(.L_x_52 - gluon_wgmma)
        .other          gluon_wgmma,@"STO_CUDA_ENTRY STV_DEFAULT"
gluon_wgmma:
.text.gluon_wgmma:
[----:B------:R-:W1:Y:S01]  /*0000*/  LDC R1, c[0x0][0x28] ;  /* 0x00000a00ff017b82 */ /* 0x000e620000000800 */
[----:B------:R-:W2:Y:S07]  /*0010*/  S2R R3, SR_TID.X ;  /* 0x0000000000037919 */ /* 0x000eae0000002100 */
[----:B------:R-:W3:Y:S01]  /*0020*/  S2UR UR4, SR_CgaCtaId ;  /* 0x00000000000479c3 */ /* 0x000ee20000008800 */
[----:B------:R-:W-:Y:S01]  /*0030*/  UMOV UR40, 0x400 ;  /* 0x0000040000287882 */ /* 0x000fe20000000000 */
[----:B------:R-:W-:Y:S01]  /*0040*/  ULDC UR8, c[0x0][0xc] ;  /* 0x0000030000087ab9 */ /* 0x000fe20000000800 */
[----:B------:R-:W-:Y:S01]  /*0050*/  ULDC.64 UR12, c[0x0][0x250] ;  /* 0x00009400000c7ab9 */ /* 0x000fe20000000a00 */
[----:B------:R-:W-:Y:S01]  /*0060*/  UMOV UR15, URZ ;  /* 0x0000003f000f7c82 */ /* 0x000fe20008000000 */
[----:B------:R-:W-:Y:S01]  /*0070*/  BSSY B0, `(.L_x_0) ;  /* 0x000001f000007945 */ /* 0x000fe20003800000 */
[----:B-1----:R-:W-:-:S02]  /*0080*/  VIADD R1, R1, 0xfffff530 ;  /* 0xfffff53001017836 */ /* 0x002fc40000000000 */
[----:B------:R-:W1:Y:S08]  /*0090*/  LDC R6, c[0x0][0x228] ;  /* 0x00008a00ff067b82 */ /* 0x000e700000000800 */
[----:B------:R-:W4:Y:S08]  /*00a0*/  LDC R14, c[0x0][0x230] ;  /* 0x00008c00ff0e7b82 */ /* 0x000f300000000800 */
[----:B------:R-:W-:Y:S01]  /*00b0*/  S2UR UR5, SR_CTAID.Y ;  /* 0x00000000000579c3 */ /* 0x000fe20000002600 */
[----:B---3--:R-:W-:-:S03]  /*00c0*/  ULEA UR40, UR4, UR40, 0x18 ;  /* 0x0000002804287291 */ /* 0x008fc6000f8ec03f */
[----:B------:R-:W-:Y:S01]  /*00d0*/  ULDC UR4, c[0x0][0x10] ;  /* 0x0000040000047ab9 */ /* 0x000fe20000000800 */
[----:B--2---:R-:W-:-:S03]  /*00e0*/  LOP3.LUT R2, R3, 0x7f, RZ, 0xc0, !PT ;  /* 0x0000007f03027812 */ /* 0x004fc600078ec0ff */
[----:B------:R-:W2:Y:S01]  /*00f0*/  S2UR UR7, SR_CTAID.Z ;  /* 0x00000000000779c3 */ /* 0x000ea20000002700 */
[----:B-1----:R-:W-:Y:S01]  /*0100*/  VIADD R6, R6, 0xffffffff ;  /* 0xffffffff06067836 */ /* 0x002fe20000000000 */
[C---:B------:R-:W-:Y:S02]  /*0110*/  ISETP.GE.U32.AND P0, PT, R2.reuse, 0x20, PT ;  /* 0x000000200200780c */ /* 0x040fe40003f06070 */
[C---:B------:R-:W-:Y:S02]  /*0120*/  ISETP.NE.U32.AND P1, PT, R2.reuse, RZ, PT ;  /* 0x000000ff0200720c */ /* 0x040fe40003f25070 */
[----:B------:R-:W-:Y:S02]  /*0130*/  LEA R12, R2, UR40, 0x2 ;  /* 0x00000028020c7c11 */ /* 0x000fe4000f8e10ff */
[----:B------:R-:W1:Y:S01]  /*0140*/  S2UR UR6, SR_CTAID.X ;  /* 0x00000000000679c3 */ /* 0x000e620000002500 */
[----:B----4-:R-:W-:-:S06]  /*0150*/  VIADD R13, R14, 0xffffffff ;  /* 0xffffffff0e0d7836 */ /* 0x010fcc0000000000 */
[----:B------:R3:W-:Y:S01]  /*0160*/  @!P0 STS [R12], RZ ;  /* 0x000000ff0c008388 */ /* 0x0007e20000000800 */
[----:B------:R-:W-:-:S03]  /*0170*/  NOP ;  /* 0x0000000000007918 */ /* 0x000fc60000000000 */
[----:B------:R3:W-:Y:S01]  /*0180*/  @!P1 STS [UR40+0x24], R6 ;  /* 0x00002406ff009988 */ /* 0x0007e20008000828 */
[----:B--2---:R-:W-:-:S03]  /*0190*/  UIMAD UR4, UR7, UR4, UR5 ;  /* 0x00000004070472a4 */ /* 0x004fc6000f8e0205 */
[----:B------:R3:W-:Y:S01]  /*01a0*/  @!P1 STS [UR40+0x20], R13 ;  /* 0x0000200dff009988 */ /* 0x0007e20008000828 */
[----:B-1----:R-:W-:-:S04]  /*01b0*/  UIMAD UR4, UR4, UR8, UR6 ;  /* 0x00000008040472a4 */ /* 0x002fc8000f8e0206 */
[----:B------:R-:W-:-:S04]  /*01c0*/  UIMAD UR4, UR4, 0x180, URZ ;  /* 0x00000180040478a4 */ /* 0x000fc8000f8e023f */
[----:B------:R-:W-:-:S04]  /*01d0*/  UIADD3 UR8, UP0, UR4, UR12, URZ ;  /* 0x0000000c04087290 */ /* 0x000fc8000ff1e03f */
[----:B------:R-:W-:Y:S01]  /*01e0*/  ULEA.HI.X.SX32 UR9, UR4, UR13, 0x1, UP0 ;  /* 0x0000000d04097291 */ /* 0x000fe200080f0e3f */
[----:B---3--:R-:W-:Y:S11]  /*01f0*/  @P1 BRA `(.L_x_1) ;  /* 0x0000000000181947 */ /* 0x008ff60003800000 */
[----:B------:R-:W1:Y:S01]  /*0200*/  LDS R0, [UR40+0x8] ;  /* 0x00000828ff007984 */ /* 0x000e620008000800 */
[----:B------:R-:W2:Y:S01]  /*0210*/  LDC.64 R8, c[0x0][0x210] ;  /* 0x00008400ff087b82 */ /* 0x000ea20000000a00 */
[----:B------:R-:W-:Y:S02]  /*0220*/  IMAD.MOV.U32 R5, RZ, RZ, 0x70 ;  /* 0x00000070ff057424 */ /* 0x000fe400078e00ff */
[----:B--2---:R2:W-:Y:S03]  /*0230*/  STS.64 [UR40], R8 ;  /* 0x00000008ff007988 */ /* 0x0045e60008000a28 */
[----:B-1----:R-:W-:-:S05]  /*0240*/  LOP3.LUT R0, R0, 0x10, R5, 0xd8, !PT ;  /* 0x0000001000007812 */ /* 0x002fca00078ed805 */
[----:B------:R2:W-:Y:S02]  /*0250*/  STS [UR40+0x8], R0 ;  /* 0x00000800ff007988 */ /* 0x0005e40008000828 */
.L_x_1:
[----:B------:R-:W-:Y:S05]  /*0260*/  BSYNC B0 ;  /* 0x0000000000007941 */ /* 0x000fea0003800000 */
.L_x_0:
[----:B------:R-:W-:Y:S04]  /*0270*/  BSSY B0, `(.L_x_2) ;  /* 0x000000a000007945 */ /* 0x000fe80003800000 */
[----:B------:R-:W-:Y:S05]  /*0280*/  @P1 BRA `(.L_x_3) ;  /* 0x0000000000201947 */ /* 0x000fea0003800000 */
[----:B--2---:R-:W1:Y:S01]  /*0290*/  LDS R0, [UR40+0x34] ;  /* 0x00003428ff007984 */ /* 0x004e620008000800 */
[----:B------:R-:W-:Y:S02]  /*02a0*/  IMAD.MOV.U32 R5, RZ, RZ, 0x3f000000 ;  /* 0x3f000000ff057424 */ /* 0x000fe400078e00ff */
[----:B------:R-:W-:Y:S01]  /*02b0*/  @!P1 IMAD.MOV.U32 R4, RZ, RZ, 0xff ;  /* 0x000000ffff049424 */ /* 0x000fe200078e00ff */
[----:B------:R-:W2:Y:S02]  /*02c0*/  @!P1 LDS R7, [UR40+0x38] ;  /* 0x00003828ff079984 */ /* 0x000ea40008000800 */
[----:B-1----:R-:W-:Y:S02]  /*02d0*/  LOP3.LUT R0, R0, 0xff000000, R5, 0xb8, !PT ;  /* 0xff00000000007812 */ /* 0x002fe400078eb805 */
[----:B--2---:R-:W-:-:S03]  /*02e0*/  @!P1 LOP3.LUT R4, R7, 0xff, R4, 0xb8, !PT ;  /* 0x000000ff07049812 */ /* 0x004fc600078eb804 */
[----:B------:R1:W-:Y:S04]  /*02f0*/  STS [UR40+0x34], R0 ;  /* 0x00003400ff007988 */ /* 0x0003e80008000828 */
[----:B------:R1:W-:Y:S02]  /*0300*/  @!P1 STS [UR40+0x38], R4 ;  /* 0x00003804ff009988 */ /* 0x0003e40008000828 */
.L_x_3:
[----:B------:R-:W-:Y:S05]  /*0310*/  BSYNC B0 ;  /* 0x0000000000007941 */ /* 0x000fea0003800000 */
.L_x_2:
[----:B------:R-:W-:Y:S04]  /*0320*/  BSSY B0, `(.L_x_4) ;  /* 0x000000e000007945 */ /* 0x000fe80003800000 */
[----:B------:R-:W-:Y:S05]  /*0330*/  @P1 BRA `(.L_x_5) ;  /* 0x0000000000301947 */ /* 0x000fea0003800000 */
[----:B-1----:R-:W1:Y:S01]  /*0340*/  LDS R4, [UR40+0x34] ;  /* 0x00003428ff047984 */ /* 0x002e620008000800 */
[----:B------:R-:W3:Y:S03]  /*0350*/  LDC.64 R10, c[0x0][0x238] ;  /* 0x00008e00ff0a7b82 */ /* 0x000ee60000000a00 */
[----:B--2---:R-:W2:Y:S01]  /*0360*/  LDS R0, [UR40+0x1c] ;  /* 0x00001c28ff007984 */ /* 0x004ea20008000800 */
[C---:B---3--:R-:W-:Y:S01]  /*0370*/  SHF.L.U64.HI R8, R10.reuse, 0x1, R11 ;  /* 0x000000010a087819 */ /* 0x048fe2000001020b */
[----:B------:R-:W-:-:S03]  /*0380*/  IMAD.SHL.U32 R5, R10, 0x2, RZ ;  /* 0x000000020a057824 */ /* 0x000fc600078e00ff */
[--C-:B------:R-:W-:Y:S02]  /*0390*/  SHF.R.U32.HI R7, RZ, 0x4, R8.reuse ;  /* 0x00000004ff077819 */ /* 0x100fe40000011608 */
[----:B------:R-:W-:-:S05]  /*03a0*/  SHF.R.U64 R5, R5, 0x4, R8 ;  /* 0x0000000405057819 */ /* 0x000fca0000001208 */
[----:B------:R3:W-:Y:S01]  /*03b0*/  STS [UR40+0xc], R5 ;  /* 0x00000c05ff007988 */ /* 0x0007e20008000828 */
[----:B-1----:R-:W-:Y:S02]  /*03c0*/  LOP3.LUT R4, R4, 0x7, RZ, 0xb8, !PT ;  /* 0x0000000704047812 */ /* 0x002fe400078eb8ff */
[----:B--2---:R-:W-:-:S03]  /*03d0*/  LOP3.LUT R0, R0, 0xf, R7, 0xb8, !PT ;  /* 0x0000000f00007812 */ /* 0x004fc600078eb807 */
[----:B------:R3:W-:Y:S04]  /*03e0*/  STS [UR40+0x34], R4 ;  /* 0x00003404ff007988 */ /* 0x0007e80008000828 */
[----:B------:R3:W-:Y:S02]  /*03f0*/  STS [UR40+0x1c], R0 ;  /* 0x00001c00ff007988 */ /* 0x0007e40008000828 */
.L_x_5:
[----:B------:R-:W-:Y:S05]  /*0400*/  BSYNC B0 ;  /* 0x0000000000007941 */ /* 0x000fea0003800000 */
.L_x_4:
[----:B------:R-:W-:Y:S04]  /*0410*/  BSSY B1, `(.L_x_6) ;  /* 0x000001a000017945 */ /* 0x000fe80003800000 */
[----:B------:R-:W-:Y:S04]  /*0420*/  BSSY B0, `(.L_x_7) ;  /* 0x0000015000007945 */ /* 0x000fe80003800000 */
[----:B------:R-:W-:Y:S05]  /*0430*/  @P1 BRA `(.L_x_8) ;  /* 0x0000000000201947 */ /* 0x000fea0003800000 */
[----:B-123--:R-:W1:Y:S02]  /*0440*/  LDS R0, [UR40+0x34] ;  /* 0x00003428ff007984 */ /* 0x00ee640008000800 */
[----:B-1----:R-:W-:-:S05]  /*0450*/  LOP3.LUT R0, R0, 0x38, RZ, 0xb8, !PT ;  /* 0x0000003800007812 */ /* 0x002fca00078eb8ff */
[----:B------:R1:W-:Y:S01]  /*0460*/  STS [UR40+0x34], R0 ;  /* 0x00003400ff007988 */ /* 0x0003e20008000828 */
[----:B------:R-:W-:Y:S05]  /*0470*/  @P1 BRA `(.L_x_9) ;  /* 0x0000000000201947 */ /* 0x000fea0003800000 */
[----:B-1----:R-:W1:Y:S01]  /*0480*/  LDS R0, [UR40+0x8] ;  /* 0x00000828ff007984 */ /* 0x002e620008000800 */
[----:B------:R-:W-:-:S05]  /*0490*/  IMAD.MOV.U32 R5, RZ, RZ, 0x780 ;  /* 0x00000780ff057424 */ /* 0x000fca00078e00ff */
[----:B-1----:R-:W-:-:S05]  /*04a0*/  LOP3.LUT R0, R0, 0x300, R5, 0xd8, !PT ;  /* 0x0000030000007812 */ /* 0x002fca00078ed805 */
[----:B------:R4:W-:Y:S02]  /*04b0*/  STS [UR40+0x8], R0 ;  /* 0x00000800ff007988 */ /* 0x0009e40008000828 */
.L_x_8:
[----:B------:R-:W-:Y:S05]  /*04c0*/  @P1 BRA `(.L_x_10) ;  /* 0x0000000000281947 */ /* 0x000fea0003800000 */
[----:B-1234-:R-:W1:Y:S02]  /*04d0*/  LDS R0, [UR40+0x8] ;  /* 0x00000828ff007984 */ /* 0x01ee640008000800 */
[----:B-1----:R-:W-:-:S05]  /*04e0*/  LOP3.LUT R0, R0, 0x1800, RZ, 0xb8, !PT ;  /* 0x0000180000007812 */ /* 0x002fca00078eb8ff */
[----:B------:R2:W-:Y:S02]  /*04f0*/  STS [UR40+0x8], R0 ;  /* 0x00000800ff007988 */ /* 0x0005e40008000828 */
.L_x_9:
[----:B------:R-:W-:Y:S05]  /*0500*/  @P1 BREAK B0 ;  /* 0x0000000000001942 */ /* 0x000fea0003800000 */
[----:B------:R-:W-:Y:S05]  /*0510*/  @P1 BRA `(.L_x_11) ;  /* 0x0000000000241947 */ /* 0x000fea0003800000 */
[----:B------:R-:W3:Y:S01]  /*0520*/  LDS R5, [UR40+0x8] ;  /* 0x00000828ff057984 */ /* 0x000ee20008000800 */
[----:B-12---:R-:W-:-:S05]  /*0530*/  IMAD.MOV.U32 R0, RZ, RZ, 0x6000 ;  /* 0x00006000ff007424 */ /* 0x006fca00078e00ff */
[----:B---3--:R-:W-:-:S04]  /*0540*/  LOP3.LUT R0, R5, 0x6000, R0, 0xd8, !PT ;  /* 0x0000600005007812 */ /* 0x008fc800078ed800 */
[----:B------:R-:W-:-:S05]  /*0550*/  LOP3.LUT R0, R0, 0x400000, RZ, 0xb8, !PT ;  /* 0x0040000000007812 */ /* 0x000fca00078eb8ff */
[----:B------:R1:W-:Y:S02]  /*0560*/  STS [UR40+0x8], R0 ;  /* 0x00000800ff007988 */ /* 0x0003e40008000828 */
.L_x_10:
[----:B------:R-:W-:Y:S05]  /*0570*/  BSYNC B0 ;  /* 0x0000000000007941 */ /* 0x000fea0003800000 */
.L_x_7:
[----:B-1234-:R-:W1:Y:S02]  /*0580*/  @!P1 LDS R0, [UR40+0x8] ;  /* 0x00000828ff009984 */ /* 0x01ee640008000800 */
[----:B-1----:R-:W-:-:S05]  /*0590*/  @!P1 LOP3.LUT R0, R0, 0x8000, RZ, 0xb8, !PT ;  /* 0x0000800000009812 */ /* 0x002fca00078eb8ff */
[----:B------:R3:W-:Y:S02]  /*05a0*/  @!P1 STS [UR40+0x8], R0 ;  /* 0x00000800ff009988 */ /* 0x0007e40008000828 */
.L_x_11:
[----:B------:R-:W-:Y:S05]  /*05b0*/  BSYNC B1 ;  /* 0x0000000000017941 */ /* 0x000fea0003800000 */
.L_x_6:
[----:B------:R-:W-:Y:S05]  /*05c0*/  WARPSYNC.ALL ;  /* 0x0000000000007948 */ /* 0x000fea0003800000 */
[----:B------:R-:W4:Y:S02]  /*05d0*/  LDC R7, c[0x0][0x22c] ;  /* 0x00008b00ff077b82 */ /* 0x000f240000000800 */
[----:B----4-:R-:W-:Y:S01]  /*05e0*/  VIADD R7, R7, 0xffffffff ;  /* 0xffffffff07077836 */ /* 0x010fe20000000000 */
[----:B------:R-:W-:Y:S06]  /*05f0*/  @P0 BRA `(.L_x_12) ;  /* 0x0000000000280947 */ /* 0x000fec0003800000 */
[----:B-123--:R-:W1:Y:S01]  /*0600*/  S2R R0, SR_LANEID ;  /* 0x0000000000007919 */ /* 0x00ee620000000000 */
[----:B------:R-:W-:Y:S05]  /*0610*/  WARPSYNC.ALL ;  /* 0x0000000000007948 */ /* 0x000fea0003800000 */
[----:B-1----:R-:W-:-:S05]  /*0620*/  IMAD.SHL.U32 R0, R0, 0x4, RZ ;  /* 0x0000000400007824 */ /* 0x002fca00078e00ff */
[----:B------:R-:W1:Y:S01]  /*0630*/  LDS R9, [R0+UR40] ;  /* 0x0000002800097984 */ /* 0x000e620008000800 */
[----:B------:R-:W-:-:S05]  /*0640*/  IADD3 R4, P2, R0, UR8, RZ ;  /* 0x0000000800047c10 */ /* 0x000fca000ff5e0ff */
[----:B------:R-:W-:-:S05]  /*0650*/  IMAD.X R5, RZ, RZ, UR9, P2 ;  /* 0x00000009ff057e24 */ /* 0x000fca00090e06ff */
[----:B-1----:R4:W5:Y:S01]  /*0660*/  ATOMG.E.EXCH.STRONG.GPU PT, RZ, [R4], R9 ;  /* 0x0000000904ff73a8 */ /* 0x00296200041ee100 */
[----:B------:R-:W-:-:S04]  /*0670*/  DEPBAR {5,4,3,2,1,0} ;  /* 0x0000003f0000791a */ /* 0x000fc80000000000 */
[----:B------:R4:W-:Y:S01]  /*0680*/  UTMACCTL.IV [UR8] ;  /* 0x00000000080079b9 */ /* 0x0009e20008000000 */
[----:B------:R-:W-:Y:S01]  /*0690*/  NOP ;  /* 0x0000000000007918 */ /* 0x000fe20000000000 */
.L_x_12:
[----:B------:R-:W-:Y:S05]  /*06a0*/  @P0 BRA `(.L_x_13) ;  /* 0x00000000000c0947 */ /* 0x000fea0003800000 */
[----:B------:R0:W-:Y:S01]  /*06b0*/  UTMACMDFLUSH ;  /* 0x00000000000079b7 */ /* 0x0001e20000000000 */
[----:B------:R-:W-:Y:S05]  /*06c0*/  @P0 BRA `(.L_x_13) ;  /* 0x0000000000040947 */ /* 0x000fea0003800000 */
[----:B------:R-:W-:-:S04]  /*06d0*/  DEPBAR.LE SB0, 0x0 ;  /* 0x000080000000791a */ /* 0x000fc80000000000 */
.L_x_13:
[----:B------:R-:W-:Y:S05]  /*06e0*/  WARPSYNC.ALL ;  /* 0x0000000000007948 */ /* 0x000fea0003800000 */
[----:B-----5:R-:W-:Y:S06]  /*06f0*/  BAR.SYNC.DEFER_BLOCKING 0x0 ;  /* 0x0000000000007b1d */ /* 0x020fec0000010000 */
[----:B------:R-:W-:Y:S02]  /*0700*/  BSSY B1, `(.L_x_14) ;  /* 0x000000b000017945 */ /* 0x000fe40003800000 */
[----:B------:R-:W-:Y:S06]  /*0710*/  BAR.SYNC.DEFER_BLOCKING 0x0 ;  /* 0x0000000000007b1d */ /* 0x000fec0000010000 */
[----:B------:R1:W-:Y:S01]  /*0720*/  @!P0 STS [R12], RZ ;  /* 0x000000ff0c008388 */ /* 0x0003e20000000800 */
[----:B------:R-:W-:Y:S01]  /*0730*/  NOP ;  /* 0x0000000000007918 */ /* 0x000fe20000000000 */
[----:B------:R-:W-:Y:S05]  /*0740*/  @P1 BRA `(.L_x_15) ;  /* 0x0000000000181947 */ /* 0x000fea0003800000 */
[----:B-123--:R-:W1:Y:S01]  /*0750*/  LDS R0, [UR40+0x8] ;  /* 0x00000828ff007984 */ /* 0x00ee620008000800 */
[----:B----4-:R-:W2:Y:S01]  /*0760*/  LDC.64 R8, c[0x0][0x218] ;  /* 0x00008600ff087b82 */ /* 0x010ea20000000a00 */
[----:B------:R-:W-:Y:S02]  /*0770*/  IMAD.MOV.U32 R5, RZ, RZ, 0x70 ;  /* 0x00000070ff057424 */ /* 0x000fe400078e00ff */
[----:B--2---:R2:W-:Y:S03]  /*0780*/  STS.64 [UR40], R8 ;  /* 0x00000008ff007988 */ /* 0x0045e60008000a28 */
[----:B-1----:R-:W-:-:S05]  /*0790*/  LOP3.LUT R0, R0, 0x10, R5, 0xd8, !PT ;  /* 0x0000001000007812 */ /* 0x002fca00078ed805 */
[----:B------:R2:W-:Y:S02]  /*07a0*/  STS [UR40+0x8], R0 ;  /* 0x00000800ff007988 */ /* 0x0005e40008000828 */
.L_x_15:
[----:B----4-:R-:W-:Y:S05]  /*07b0*/  BSYNC B1 ;  /* 0x0000000000017941 */ /* 0x010fea0003800000 */
.L_x_14:
[----:B------:R-:W-:Y:S04]  /*07c0*/  BSSY B1, `(.L_x_16) ;  /* 0x000000a000017945 */ /* 0x000fe80003800000 */
[----:B------:R-:W-:Y:S05]  /*07d0*/  @P1 BRA `(.L_x_17) ;  /* 0x0000000000201947 */ /* 0x000fea0003800000 */
[----:B-123--:R-:W1:Y:S01]  /*07e0*/  LDS R0, [UR40+0x34] ;  /* 0x00003428ff007984 */ /* 0x00ee620008000800 */
[----:B------:R-:W-:Y:S02]  /*07f0*/  IMAD.MOV.U32 R9, RZ, RZ, 0x3f000000 ;  /* 0x3f000000ff097424 */ /* 0x000fe400078e00ff */
[----:B------:R-:W-:Y:S01]  /*0800*/  @!P1 IMAD.MOV.U32 R4, RZ, RZ, 0x3f ;  /* 0x0000003fff049424 */ /* 0x000fe200078e00ff */
[----:B------:R-:W2:Y:S02]  /*0810*/  @!P1 LDS R5, [UR40+0x38] ;  /* 0x00003828ff059984 */ /* 0x000ea40008000800 */
[----:B-1----:R-:W-:Y:S02]  /*0820*/  LOP3.LUT R0, R0, 0xff000000, R9, 0xb8, !PT ;  /* 0xff00000000007812 */ /* 0x002fe400078eb809 */
[----:B--2---:R-:W-:-:S03]  /*0830*/  @!P1 LOP3.LUT R4, R5, 0xff, R4, 0xb8, !PT ;  /* 0x000000ff05049812 */ /* 0x004fc600078eb804 */
[----:B------:R4:W-:Y:S04]  /*0840*/  STS [UR40+0x34], R0 ;  /* 0x00003400ff007988 */ /* 0x0009e80008000828 */
[----:B------:R4:W-:Y:S02]  /*0850*/  @!P1 STS [UR40+0x38], R4 ;  /* 0x00003804ff009988 */ /* 0x0009e40008000828 */
.L_x_17:
[----:B------:R-:W-:Y:S05]  /*0860*/  BSYNC B1 ;  /* 0x0000000000017941 */ /* 0x000fea0003800000 */
.L_x_16:
[----:B------:R-:W-:Y:S04]  /*0870*/  BSSY B1, `(.L_x_18) ;  /* 0x0000004000017945 */ /* 0x000fe80003800000 */
[----:B------:R-:W-:Y:S05]  /*0880*/  @P1 BRA `(.L_x_19) ;  /* 0x0000000000081947 */ /* 0x000fea0003800000 */
[----:B------:R1:W-:Y:S04]  /*0890*/  STS [UR40+0x24], R13 ;  /* 0x0000240dff007988 */ /* 0x0003e80008000828 */
[----:B------:R1:W-:Y:S02]  /*08a0*/  STS [UR40+0x20], R7 ;  /* 0x00002007ff007988 */ /* 0x0003e40008000828 */
.L_x_19:
[----:B------:R-:W-:Y:S05]  /*08b0*/  BSYNC B1 ;  /* 0x0000000000017941 */ /* 0x000fea0003800000 */
.L_x_18:
[----:B------:R-:W-:Y:S04]  /*08c0*/  BSSY B1, `(.L_x_20) ;  /* 0x000000e000017945 */ /* 0x000fe80003800000 */
[----:B------:R-:W-:Y:S05]  /*08d0*/  @P1 BRA `(.L_x_21) ;  /* 0x0000000000301947 */ /* 0x000fea0003800000 */
[----:B----4-:R-:W4:Y:S01]  /*08e0*/  LDS R4, [UR40+0x34] ;  /* 0x00003428ff047984 */ /* 0x010f220008000800 */
[----:B------:R-:W5:Y:S03]  /*08f0*/  LDC.64 R10, c[0x0][0x240] ;  /* 0x00009000ff0a7b82 */ /* 0x000f660000000a00 */
[----:B-123--:R-:W1:Y:S01]  /*0900*/  LDS R0, [UR40+0x1c] ;  /* 0x00001c28ff007984 */ /* 0x00ee620008000800 */
[C---:B-----5:R-:W-:Y:S01]  /*0910*/  SHF.L.U64.HI R8, R10.reuse, 0x1, R11 ;  /* 0x000000010a087819 */ /* 0x060fe2000001020b */
[----:B------:R-:W-:-:S03]  /*0920*/  IMAD.SHL.U32 R5, R10, 0x2, RZ ;  /* 0x000000020a057824 */ /* 0x000fc600078e00ff */
[--C-:B------:R-:W-:Y:S02]  /*0930*/  SHF.R.U32.HI R9, RZ, 0x4, R8.reuse ;  /* 0x00000004ff097819 */ /* 0x100fe40000011608 */
[----:B------:R-:W-:-:S05]  /*0940*/  SHF.R.U64 R5, R5, 0x4, R8 ;  /* 0x0000000405057819 */ /* 0x000fca0000001208 */
[----:B------:R2:W-:Y:S01]  /*0950*/  STS [UR40+0xc], R5 ;  /* 0x00000c05ff007988 */ /* 0x0005e20008000828 */
[----:B----4-:R-:W-:Y:S02]  /*0960*/  LOP3.LUT R4, R4, 0x7, RZ, 0xb8, !PT ;  /* 0x0000000704047812 */ /* 0x010fe400078eb8ff */
[----:B-1----:R-:W-:-:S03]  /*0970*/  LOP3.LUT R0, R0, 0xf, R9, 0xb8, !PT ;  /* 0x0000000f00007812 */ /* 0x002fc600078eb809 */
[----:B------:R2:W-:Y:S04]  /*0980*/  STS [UR40+0x34], R4 ;  /* 0x00003404ff007988 */ /* 0x0005e80008000828 */
[----:B------:R2:W-:Y:S02]  /*0990*/  STS [UR40+0x1c], R0 ;  /* 0x00001c00ff007988 */ /* 0x0005e40008000828 */
.L_x_21:
[----:B------:R-:W-:Y:S05]  /*09a0*/  BSYNC B1 ;  /* 0x0000000000017941 */ /* 0x000fea0003800000 */
.L_x_20:
[----:B------:R-:W-:Y:S04]  /*09b0*/  BSSY B2, `(.L_x_22) ;  /* 0x000001a000027945 */ /* 0x000fe80003800000 */
[----:B------:R-:W-:Y:S04]  /*09c0*/  BSSY B1, `(.L_x_23) ;  /* 0x0000015000017945 */ /* 0x000fe80003800000 */
[----:B------:R-:W-:Y:S05]  /*09d0*/  @P1 BRA `(.L_x_24) ;  /* 0x0000000000201947 */ /* 0x000fea0003800000 */
[----:B-1234-:R-:W1:Y:S02]  /*09e0*/  LDS R0, [UR40+0x34] ;  /* 0x00003428ff007984 */ /* 0x01ee640008000800 */
[----:B-1----:R-:W-:-:S05]  /*09f0*/  LOP3.LUT R0, R0, 0x38, RZ, 0xb8, !PT ;  /* 0x0000003800007812 */ /* 0x002fca00078eb8ff */
[----:B------:R1:W-:Y:S01]  /*0a00*/  STS [UR40+0x34], R0 ;  /* 0x00003400ff007988 */ /* 0x0003e20008000828 */
[----:B------:R-:W-:Y:S05]  /*0a10*/  @P1 BRA `(.L_x_25) ;  /* 0x0000000000201947 */ /* 0x000fea0003800000 */
[----:B-1----:R-:W1:Y:S01]  /*0a20*/  LDS R0, [UR40+0x8] ;  /* 0x00000828ff007984 */ /* 0x002e620008000800 */
[----:B------:R-:W-:-:S05]  /*0a30*/  IMAD.MOV.U32 R5, RZ, RZ, 0x780 ;  /* 0x00000780ff057424 */ /* 0x000fca00078e00ff */
[----:B-1----:R-:W-:-:S05]  /*0a40*/  LOP3.LUT R0, R0, 0x300, R5, 0xd8, !PT ;  /* 0x0000030000007812 */ /* 0x002fca00078ed805 */
[----:B------:R1:W-:Y:S02]  /*0a50*/  STS [UR40+0x8], R0 ;  /* 0x00000800ff007988 */ /* 0x0003e40008000828 */
.L_x_24:
[----:B------:R-:W-:Y:S05]  /*0a60*/  @P1 BRA `(.L_x_26) ;  /* 0x0000000000281947 */ /* 0x000fea0003800000 */
[----:B-1234-:R-:W1:Y:S02]  /*0a70*/  LDS R0, [UR40+0x8] ;  /* 0x00000828ff007984 */ /* 0x01ee640008000800 */
[----:B-1----:R-:W-:-:S05]  /*0a80*/  LOP3.LUT R0, R0, 0x1800, RZ, 0xb8, !PT ;  /* 0x0000180000007812 */ /* 0x002fca00078eb8ff */
[----:B------:R2:W-:Y:S02]  /*0a90*/  STS [UR40+0x8], R0 ;  /* 0x00000800ff007988 */ /* 0x0005e40008000828 */
.L_x_25:
[----:B------:R-:W-:Y:S05]  /*0aa0*/  @P1 BREAK B1 ;  /* 0x0000000000011942 */ /* 0x000fea0003800000 */
[----:B------:R-:W-:Y:S05]  /*0ab0*/  @P1 BRA `(.L_x_27) ;  /* 0x0000000000241947 */ /* 0x000fea0003800000 */
[----:B-12---:R-:W1:Y:S01]  /*0ac0*/  LDS R0, [UR40+0x8] ;  /* 0x00000828ff007984 */ /* 0x006e620008000800 */
[----:B------:R-:W-:-:S05]  /*0ad0*/  IMAD.MOV.U32 R5, RZ, RZ, 0x6000 ;  /* 0x00006000ff057424 */ /* 0x000fca00078e00ff */
[----:B-1----:R-:W-:-:S04]  /*0ae0*/  LOP3.LUT R0, R0, 0x6000, R5, 0xd8, !PT ;  /* 0x0000600000007812 */ /* 0x002fc800078ed805 */
[----:B------:R-:W-:-:S05]  /*0af0*/  LOP3.LUT R0, R0, 0x400000, RZ, 0xb8, !PT ;  /* 0x0040000000007812 */ /* 0x000fca00078eb8ff */
[----:B------:R1:W-:Y:S02]  /*0b00*/  STS [UR40+0x8], R0 ;  /* 0x00000800ff007988 */ /* 0x0003e40008000828 */
.L_x_26:
[----:B------:R-:W-:Y:S05]  /*0b10*/  BSYNC B1 ;  /* 0x0000000000017941 */ /* 0x000fea0003800000 */
.L_x_23:
[----:B-1234-:R-:W1:Y:S02]  /*0b20*/  @!P1 LDS R0, [UR40+0x8] ;  /* 0x00000828ff009984 */ /* 0x01ee640008000800 */
[----:B-1----:R-:W-:-:S05]  /*0b30*/  @!P1 LOP3.LUT R0, R0, 0x8000, RZ, 0xb8, !PT ;  /* 0x0000800000009812 */ /* 0x002fca00078eb8ff */
[----:B------:R3:W-:Y:S02]  /*0b40*/  @!P1 STS [UR40+0x8], R0 ;  /* 0x00000800ff009988 */ /* 0x0007e40008000828 */
.L_x_27:
[----:B------:R-:W-:Y:S05]  /*0b50*/  BSYNC B2 ;  /* 0x0000000000027941 */ /* 0x000fea0003800000 */
.L_x_22:
[----:B------:R-:W-:Y:S05]  /*0b60*/  WARPSYNC.ALL ;  /* 0x0000000000007948 */ /* 0x000fea0003800000 */
[----:B------:R-:W-:-:S04]  /*0b70*/  UIADD3 UR11, UR4, 0x80, URZ ;  /* 0x00000080040b7890 */ /* 0x000fc8000fffe03f */
[----:B------:R-:W-:-:S04]  /*0b80*/  UIADD3 UR10, UP0, UR11, UR12, URZ ;  /* 0x0000000c0b0a7290 */ /* 0x000fc8000ff1e03f */
[----:B------:R-:W-:Y:S01]  /*0b90*/  ULEA.HI.X.SX32 UR11, UR11, UR13, 0x1, UP0 ;  /* 0x0000000d0b0b7291 */ /* 0x000fe200080f0e3f */
[----:B------:R-:W-:Y:S11]  /*0ba0*/  @P0 BRA `(.L_x_28) ;  /* 0x0000000000280947 */ /* 0x000ff60003800000 */
        /* <DEDUP_REMOVED lines=10> */
.L_x_28:
[----:B------:R-:W-:Y:S05]  /*0c50*/  @P0 BRA `(.L_x_29) ;  /* 0x00000000000c0947 */ /* 0x000fea0003800000 */
[----:B------:R0:W-:Y:S01]  /*0c60*/  UTMACMDFLUSH ;  /* 0x00000000000079b7 */ /* 0x0001e20000000000 */
[----:B------:R-:W-:Y:S05]  /*0c70*/  @P0 BRA `(.L_x_29) ;  /* 0x0000000000040947 */ /* 0x000fea0003800000 */
[----:B------:R-:W-:-:S04]  /*0c80*/  DEPBAR.LE SB0, 0x0 ;  /* 0x000080000000791a */ /* 0x000fc80000000000 */
.L_x_29:
        /* <DEDUP_REMOVED lines=13> */
.L_x_31:
[----:B----4-:R-:W-:Y:S05]  /*0d60*/  BSYNC B2 ;  /* 0x0000000000027941 */ /* 0x010fea0003800000 */
.L_x_30:
[----:B------:R-:W-:Y:S04]  /*0d70*/  BSSY B3, `(.L_x_32) ;  /* 0x0000011000037945 */ /* 0x000fe80003800000 */
[----:B------:R-:W-:Y:S04]  /*0d80*/  BSSY B2, `(.L_x_33) ;  /* 0x000000e000027945 */ /* 0x000fe80003800000 */
[----:B------:R-:W-:Y:S05]  /*0d90*/  @P1 BRA `(.L_x_34) ;  /* 0x0000000000241947 */ /* 0x000fea0003800000 */
[----:B-123--:R-:W1:Y:S01]  /*0da0*/  LDS R0, [UR40+0x34] ;  /* 0x00003428ff007984 */ /* 0x00ee620008000800 */
[----:B------:R-:W-:-:S05]  /*0db0*/  IMAD.MOV.U32 R5, RZ, RZ, 0x3f000000 ;  /* 0x3f000000ff057424 */ /* 0x000fca00078e00ff */
[----:B-1----:R-:W-:-:S05]  /*0dc0*/  LOP3.LUT R0, R0, 0xff000000, R5, 0xb8, !PT ;  /* 0xff00000000007812 */ /* 0x002fca00078eb805 */
[----:B------:R1:W-:Y:S01]  /*0dd0*/  STS [UR40+0x34], R0 ;  /* 0x00003400ff007988 */ /* 0x0003e20008000828 */
[----:B------:R-:W-:Y:S05]  /*0de0*/  @P1 BRA `(.L_x_35) ;  /* 0x00000000001c1947 */ /* 0x000fea0003800000 */
[----:B-1----:R-:W1:Y:S01]  /*0df0*/  LDS R0, [UR40+0x38] ;  /* 0x00003828ff007984 */ /* 0x002e620008000800 */
[----:B------:R-:W-:-:S05]  /*0e00*/  IMAD.MOV.U32 R5, RZ, RZ, 0xff ;  /* 0x000000ffff057424 */ /* 0x000fca00078e00ff */
[----:B-1----:R-:W-:-:S05]  /*0e10*/  LOP3.LUT R0, R0, 0xff, R5, 0xb8, !PT ;  /* 0x000000ff00007812 */ /* 0x002fca00078eb805 */
[----:B------:R4:W-:Y:S02]  /*0e20*/  STS [UR40+0x38], R0 ;  /* 0x00003800ff007988 */ /* 0x0009e40008000828 */
.L_x_34:
[----:B------:R-:W-:Y:S05]  /*0e30*/  @P1 BREAK B2 ;  /* 0x0000000000021942 */ /* 0x000fea0003800000 */
[----:B------:R-:W-:Y:S05]  /*0e40*/  @P1 BRA `(.L_x_36) ;  /* 0x00000000000c1947 */ /* 0x000fea0003800000 */
[----:B------:R1:W-:Y:S02]  /*0e50*/  STS [UR40+0x20], R7 ;  /* 0x00002007ff007988 */ /* 0x0003e40008000828 */
.L_x_35:
[----:B------:R-:W-:Y:S05]  /*0e60*/  BSYNC B2 ;  /* 0x0000000000027941 */ /* 0x000fea0003800000 */
.L_x_33:
[----:B------:R1:W-:Y:S02]  /*0e70*/  @!P1 STS [UR40+0x24], R6 ;  /* 0x00002406ff009988 */ /* 0x0003e40008000828 */
.L_x_36:
[----:B------:R-:W-:Y:S05]  /*0e80*/  BSYNC B3 ;  /* 0x0000000000037941 */ /* 0x000fea0003800000 */
.L_x_32:
[----:B------:R-:W-:Y:S05]  /*0e90*/  WARPSYNC.ALL ;  /* 0x0000000000007948 */ /* 0x000fea0003800000 */
[----:B------:R-:W-:Y:S04]  /*0ea0*/  BSSY B3, `(.L_x_37) ;  /* 0x000000e000037945 */ /* 0x000fe80003800000 */
[----:B------:R-:W-:Y:S05]  /*0eb0*/  @P1 BRA `(.L_x_38) ;  /* 0x0000000000301947 */ /* 0x000fea0003800000 */
[----:B------:R-:W5:Y:S01]  /*0ec0*/  LDS R4, [UR40+0x34] ;  /* 0x00003428ff047984 */ /* 0x000f620008000800 */
[----:B--2---:R-:W2:Y:S03]  /*0ed0*/  LDC.64 R8, c[0x0][0x248] ;  /* 0x00009200ff087b82 */ /* 0x004ea60000000a00 */
[----:B-1-34-:R-:W1:Y:S01]  /*0ee0*/  LDS R0, [UR40+0x1c] ;  /* 0x00001c28ff007984 */ /* 0x01ae620008000800 */
[C---:B--2---:R-:W-:Y:S01]  /*0ef0*/  SHF.L.U64.HI R6, R8.reuse, 0x1, R9 ;  /* 0x0000000108067819 */ /* 0x044fe20000010209 */
[----:B------:R-:W-:-:S03]  /*0f00*/  IMAD.SHL.U32 R5, R8, 0x2, RZ ;  /* 0x0000000208057824 */ /* 0x000fc600078e00ff */
[--C-:B------:R-:W-:Y:S02]  /*0f10*/  SHF.R.U32.HI R7, RZ, 0x4, R6.reuse ;  /* 0x00000004ff077819 */ /* 0x100fe40000011606 */
[----:B------:R-:W-:-:S05]  /*0f20*/  SHF.R.U64 R5, R5, 0x4, R6 ;  /* 0x0000000405057819 */ /* 0x000fca0000001206 */
[----:B------:R2:W-:Y:S01]  /*0f30*/  STS [UR40+0xc], R5 ;  /* 0x00000c05ff007988 */ /* 0x0005e20008000828 */
[----:B-----5:R-:W-:Y:S02]  /*0f40*/  LOP3.LUT R4, R4, 0x7, RZ, 0xb8, !PT ;  /* 0x0000000704047812 */ /* 0x020fe400078eb8ff */
[----:B-1----:R-:W-:-:S03]  /*0f50*/  LOP3.LUT R0, R0, 0xf, R7, 0xb8, !PT ;  /* 0x0000000f00007812 */ /* 0x002fc600078eb807 */
[----:B------:R2:W-:Y:S04]  /*0f60*/  STS [UR40+0x34], R4 ;  /* 0x00003404ff007988 */ /* 0x0005e80008000828 */
[----:B------:R2:W-:Y:S02]  /*0f70*/  STS [UR40+0x1c], R0 ;  /* 0x00001c00ff007988 */ /* 0x0005e40008000828 */
.L_x_38:
[----:B------:R-:W-:Y:S05]  /*0f80*/  BSYNC B3 ;  /* 0x0000000000037941 */ /* 0x000fea0003800000 */
.L_x_37:
        /* <DEDUP_REMOVED lines=11> */
.L_x_41:
[----:B------:R-:W-:Y:S05]  /*1040*/  @P1 BRA `(.L_x_43) ;  /* 0x0000000000281947 */ /* 0x000fea0003800000 */
[----:B-1234-:R-:W1:Y:S02]  /*1050*/  LDS R0, [UR40+0x8] ;  /* 0x00000828ff007984 */ /* 0x01ee640008000800 */
[----:B-1----:R-:W-:-:S05]  /*1060*/  LOP3.LUT R0, R0, 0x1800, RZ, 0xb8, !PT ;  /* 0x0000180000007812 */ /* 0x002fca00078eb8ff */
[----:B------:R2:W-:Y:S02]  /*1070*/  STS [UR40+0x8], R0 ;  /* 0x00000800ff007988 */ /* 0x0005e40008000828 */
.L_x_42:
[----:B------:R-:W-:Y:S05]  /*1080*/  @P1 BREAK B4 ;  /* 0x0000000000041942 */ /* 0x000fea0003800000 */
[----:B------:R-:W-:Y:S05]  /*1090*/  @P1 BRA `(.L_x_44) ;  /* 0x0000000000241947 */ /* 0x000fea0003800000 */
[----:B-12---:R-:W1:Y:S01]  /*10a0*/  LDS R0, [UR40+0x8] ;  /* 0x00000828ff007984 */ /* 0x006e620008000800 */
[----:B------:R-:W-:-:S05]  /*10b0*/  IMAD.MOV.U32 R5, RZ, RZ, 0x6000 ;  /* 0x00006000ff057424 */ /* 0x000fca00078e00ff */
[----:B-1----:R-:W-:-:S04]  /*10c0*/  LOP3.LUT R0, R0, 0x6000, R5, 0xd8, !PT ;  /* 0x0000600000007812 */ /* 0x002fc800078ed805 */
[----:B------:R-:W-:-:S05]  /*10d0*/  LOP3.LUT R0, R0, 0x400000, RZ, 0xb8, !PT ;  /* 0x0040000000007812 */ /* 0x000fca00078eb8ff */
[----:B------:R1:W-:Y:S02]  /*10e0*/  STS [UR40+0x8], R0 ;  /* 0x00000800ff007988 */ /* 0x0003e40008000828 */
.L_x_43:
[----:B------:R-:W-:Y:S05]  /*10f0*/  BSYNC B4 ;  /* 0x0000000000047941 */ /* 0x000fea0003800000 */
.L_x_40:
[----:B-1234-:R-:W1:Y:S02]  /*1100*/  @!P1 LDS R0, [UR40+0x8] ;  /* 0x00000828ff009984 */ /* 0x01ee640008000800 */
[----:B-1----:R-:W-:-:S05]  /*1110*/  @!P1 LOP3.LUT R0, R0, 0x8000, RZ, 0xb8, !PT ;  /* 0x0000800000009812 */ /* 0x002fca00078eb8ff */
[----:B------:R3:W-:Y:S02]  /*1120*/  @!P1 STS [UR40+0x8], R0 ;  /* 0x00000800ff009988 */ /* 0x0007e40008000828 */
.L_x_44:
[----:B------:R-:W-:Y:S05]  /*1130*/  BSYNC B3 ;  /* 0x0000000000037941 */ /* 0x000fea0003800000 */
.L_x_39:
[----:B------:R-:W-:Y:S05]  /*1140*/  WARPSYNC.ALL ;  /* 0x0000000000007948 */ /* 0x000fea0003800000 */
[----:B------:R4:W-:Y:S01]  /*1150*/  STL [R1+0x400], RZ ;  /* 0x000400ff01007387 */ /* 0x0009e20000100800 */
[----:B------:R-:W-:Y:S01]  /*1160*/  UIADD3 UR4, UR4, 0x100, URZ ;  /* 0x0000010004047890 */ /* 0x000fe2000fffe03f */
[----:B------:R-:W-:Y:S02]  /*1170*/  ISETP.GE.AND P2, PT, R14, 0x1, PT ;  /* 0x000000010e00780c */ /* 0x000fe40003f46270 */
[----:B------:R-:W-:Y:S01]  /*1180*/  SHF.R.U32.HI R6, RZ, 0x5, R3 ;  /* 0x00000005ff067819 */ /* 0x000fe20000011603 */
[----:B------:R-:W-:-:S04]  /*1190*/  UIADD3 UR12, UP0, UR4, UR12, URZ ;  /* 0x0000000c040c7290 */ /* 0x000fc8000ff1e03f */
[----:B------:R-:W-:Y:S01]  /*11a0*/  ULEA.HI.X.SX32 UR13, UR4, UR13, 0x1, UP0 ;  /* 0x0000000d040d7291 */ /* 0x000fe200080f0e3f */
[----:B----4-:R-:W-:Y:S11]  /*11b0*/  @P0 BRA `(.L_x_45) ;  /* 0x0000000000280947 */ /* 0x010ff60003800000 */
        /* <DEDUP_REMOVED lines=10> */
.L_x_45:
[----:B------:R-:W-:Y:S05]  /*1260*/  @P0 BRA `(.L_x_46) ;  /* 0x00000000000c0947 */ /* 0x000fea0003800000 */
[----:B------:R0:W-:Y:S01]  /*1270*/  UTMACMDFLUSH ;  /* 0x00000000000079b7 */ /* 0x0001e20000000000 */
[----:B------:R-:W-:Y:S05]  /*1280*/  @P0 BRA `(.L_x_46) ;  /* 0x0000000000040947 */ /* 0x000fea0003800000 */
[----:B------:R-:W-:-:S04]  /*1290*/  DEPBAR.LE SB0, 0x0 ;  /* 0x000080000000791a */ /* 0x000fc80000000000 */
.L_x_46:
[----:B------:R1:W-:Y:S01]  /*12a0*/  STL [R1+0x404], RZ ;  /* 0x000404ff01007387 */ /* 0x0003e20000100800 */
[----:B------:R-:W-:Y:S05]  /*12b0*/  WARPSYNC.ALL ;  /* 0x0000000000007948 */ /* 0x000fea0003800000 */
[----:B------:R1:W-:Y:S01]  /*12c0*/  STL [R1+0x408], RZ ;  /* 0x000408ff01007387 */ /* 0x0003e20000100800 */
[----:B-----5:R-:W-:Y:S01]  /*12d0*/  VOTEU.ALL UP0, P1 ;  /* 0x00000000003f7886 */ /* 0x020fe20000800000 */
[----:B------:R-:W-:Y:S01]  /*12e0*/  UMOV UR16, 0x1 ;  /* 0x0000000100107882 */ /* 0x000fe20000000000 */
[----:B------:R-:W-:Y:S01]  /*12f0*/  VOTEU.ALL UP1, P1 ;  /* 0x00000000003f7886 */ /* 0x000fe20000820000 */
[----:B------:R1:W-:Y:S01]  /*1300*/  STL [R1+0x40c], RZ ;  /* 0x00040cff01007387 */ /* 0x0003e20000100800 */
[----:B------:R-:W-:Y:S01]  /*1310*/  R2UR UR7, R6 ;  /* 0x00000000060772ca */ /* 0x000fe200000e0000 */
[----:B------:R-:W-:-:S04]  /*1320*/  @!UP0 UIADD3 UR20, -UR16, 0x100000, URZ ;  /* 0x0010000010148890 */ /* 0x000fc8000fffe13f */
[----:B------:R-:W-:Y:S02]  /*1330*/  @!UP0 USHF.L.U32 UR21, UR20, 0xb, URZ ;  /* 0x0000000b14158899 */ /* 0x000fe4000800063f */
[----:B------:R-:W-:Y:S01]  /*1340*/  @!UP0 USHF.L.U32 UR20, UR20, 0x1, URZ ;  /* 0x0000000114148899 */ /* 0x000fe2000800063f */
[----:B------:R-:W-:Y:S01]  /*1350*/  CS2R R24, SRZ ;  /* 0x0000000000187805 */ /* 0x000fe2000001ff00 */
[----:B------:R1:W-:Y:S01]  /*1360*/  STL [R1+0x410], RZ ;  /* 0x000410ff01007387 */ /* 0x0003e20000100800 */
[----:B------:R-:W-:-:S04]  /*1370*/  @!UP0 UIADD3 UR16, -UR16, 0x100000, URZ ;  /* 0x0010000010108890 */ /* 0x000fc8000fffe13f */
[----:B------:R-:W-:Y:S02]  /*1380*/  @!UP0 USHF.L.U32 UR17, UR16, 0xb, URZ ;  /* 0x0000000b10118899 */ /* 0x000fe4000800063f */
[----:B------:R-:W-:Y:S01]  /*1390*/  @!UP0 USHF.L.U32 UR16, UR16, 0x1, URZ ;  /* 0x0000000110108899 */ /* 0x000fe2000800063f */
[----:B------:R-:W-:Y:S01]  /*13a0*/  CS2R R26, SRZ ;  /* 0x00000000001a7805 */ /* 0x000fe2000001ff00 */
[----:B------:R-:W-:Y:S01]  /*13b0*/  VOTEU.ALL UP0, P1 ;  /* 0x00000000003f7886 */ /* 0x000fe20000800000 */
[----:B------:R1:W-:Y:S01]  /*13c0*/  STL [R1+0x414], RZ ;  /* 0x000414ff01007387 */ /* 0x0003e20000100800 */
[----:B------:R-:W-:Y:S01]  /*13d0*/  USHF.L.U32 UR14, UR5, 0x8, URZ ;  /* 0x00000008050e7899 */ /* 0x000fe2000800063f */
[----:B------:R-:W-:Y:S01]  /*13e0*/  CS2R R28, SRZ ;  /* 0x00000000001c7805 */ /* 0x000fe2000001ff00 */
[----:B------:R-:W-:Y:S01]  /*13f0*/  USHF.L.U32 UR19, UR6, 0x8, URZ ;  /* 0x0000000806137899 */ /* 0x000fe2000800063f */
[----:B------:R1:W-:Y:S01]  /*1400*/  STL [R1+0x418], RZ ;  /* 0x000418ff01007387 */ /* 0x0003e20000100800 */
[----:B------:R-:W-:-:S02]  /*1410*/  CS2R R30, SRZ ;  /* 0x00000000001e7805 */ /* 0x000fc4000001ff00 */
[----:B------:R-:W-:Y:S02]  /*1420*/  CS2R R32, SRZ ;  /* 0x0000000000207805 */ /* 0x000fe4000001ff00 */
[----:B------:R-:W-:Y:S01]  /*1430*/  CS2R R34, SRZ ;  /* 0x0000000000227805 */ /* 0x000fe2000001ff00 */
[----:B------:R1:W-:Y:S01]  /*1440*/  STL [R1+0x41c], RZ ;  /* 0x00041cff01007387 */ /* 0x0003e20000100800 */
[----:B------:R-:W-:Y:S02]  /*1450*/  CS2R R36, SRZ ;  /* 0x0000000000247805 */ /* 0x000fe4000001ff00 */
[----:B------:R-:W-:Y:S02]  /*1460*/  CS2R R38, SRZ ;  /* 0x0000000000267805 */ /* 0x000fe4000001ff00 */
[----:B------:R-:W-:Y:S01]  /*1470*/  CS2R R40, SRZ ;  /* 0x0000000000287805 */ /* 0x000fe2000001ff00 */
        /* <DEDUP_REMOVED lines=73> */
[----:B------:R-:W-:-:S03]  /*1910*/  CS2R R150, SRZ ;  /* 0x0000000000967805 */ /* 0x000fc6000001ff00 */
[----:B------:R1:W-:Y:S04]  /*1920*/  STL [R1+0x46c], RZ ;  /* 0x00046cff01007387 */ /* 0x0003e80000100800 */
        /* <DEDUP_REMOVED lines=228> */
[----:B------:R1:W-:Y:S04]  /*2770*/  STL [R1], RZ ;  /* 0x000000ff01007387 */ /* 0x0003e80000100800 */
        /* <DEDUP_REMOVED lines=94> */
[----:B------:R1:W-:Y:S01]  /*2d60*/  STL [R1+0x17c], RZ ;  /* 0x00017cff01007387 */ /* 0x0003e20000100800 */
[----:B------:R-:W-:Y:S06]  /*2d70*/  BAR.SYNC.DEFER_BLOCKING 0x0 ;  /* 0x0000000000007b1d */ /* 0x000fec0000010000 */
[----:B------:R1:W-:Y:S04]  /*2d80*/  STL [R1+0x180], RZ ;  /* 0x000180ff01007387 */ /* 0x0003e80000100800 */
[----:B------:R1:W-:Y:S04]  /*2d90*/  STL [R1+0x184], RZ ;  /* 0x000184ff01007387 */ /* 0x0003e80000100800 */
[----:B------:R1:W-:Y:S04]  /*2da0*/  STL [R1+0x188], RZ ;  /* 0x000188ff01007387 */ /* 0x0003e80000100800 */
[----:B------:R1:W-:Y:S04]  /*2db0*/  STL [R1+0x18c], RZ ;  /* 0x00018cff01007387 */ /* 0x0003e80000100800 */
[----:B------:R1:W-:Y:S04]  /*2dc0*/  STL [R1+0x190], RZ ;  /* 0x000190ff01007387 */ /* 0x0003e80000100800 */
[----:B------:R-:W2:Y:S02]  /*2dd0*/  FENCE.VIEW.ASYNC.S ;  /* 0x00000000000073c6 */ /* 0x000ea40000000000 */
[----:B--2---:R1:W2:Y:S02]  /*2de0*/  @!UP0 SYNCS.EXCH.64 URZ, [UR40+0x20000], UR20 ;  /* 0x02000014283f85b2 */ /* 0x0042a40008000100 */
        /* <DEDUP_REMOVED lines=20> */
[----:B--2---:R-:W-:Y:S06]  /*2f30*/  BAR.SYNC.DEFER_BLOCKING 0x0 ;  /* 0x0000000000007b1d */ /* 0x004fec0000010000 */
[----:B------:R1:W-:Y:S04]  /*2f40*/  STL [R1+0x1e4], RZ ;  /* 0x0001e4ff01007387 */ /* 0x0003e80000100800 */
[----:B------:R1:W-:Y:S04]  /*2f50*/  STL [R1+0x1e8], RZ ;  /* 0x0001e8ff01007387 */ /* 0x0003e80000100800 */
[----:B------:R1:W-:Y:S04]  /*2f60*/  STL [R1+0x1ec], RZ ;  /* 0x0001ecff01007387 */ /* 0x0003e80000100800 */
[----:B------:R1:W-:Y:S04]  /*2f70*/  STL [R1+0x1f0], RZ ;  /* 0x0001f0ff01007387 */ /* 0x0003e80000100800 */
[----:B------:R1:W-:Y:S01]  /*2f80*/  STL [R1+0x1f4], RZ ;  /* 0x0001f4ff01007387 */ /* 0x0003e20000100800 */
[----:B------:R1:W2:Y:S03]  /*2f90*/  @!UP1 SYNCS.EXCH.64 URZ, [UR40+0x20008], UR16 ;  /* 0x02000810283f95b2 */ /* 0x0002a60008000100 */
[----:B------:R1:W-:Y:S04]  /*2fa0*/  STL [R1+0x1f8], RZ ;  /* 0x0001f8ff01007387 */ /* 0x0003e80000100800 */
[----:B------:R1:W-:Y:S01]  /*2fb0*/  STL [R1+0x1fc], RZ ;  /* 0x0001fcff01007387 */ /* 0x0003e20000100800 */
[----:B------:R-:W-:Y:S05]  /*2fc0*/  @!P2 BRA `(.L_x_47) ;  /* 0x0000004c0088a947 */ /* 0x000fea0003800000 */
[----:B------:R1:W-:Y:S01]  /*2fd0*/  STL [R1+0x400], RZ ;  /* 0x000400ff01007387 */ /* 0x0003e20000100800 */
[----:B------:R-:W-:Y:S02]  /*2fe0*/  CS2R R24, SRZ ;  /* 0x0000000000187805 */ /* 0x000fe4000001ff00 */
        /* <DEDUP_REMOVED lines=83> */
[----:B------:R-:W-:Y:S01]  /*3520*/  CS2R R150, SRZ ;  /* 0x0000000000967805 */ /* 0x000fe2000001ff00 */
[----:B------:R-:W-:Y:S01]  /*3530*/  UMOV UR4, URZ ;  /* 0x0000003f00047c82 */ /* 0x000fe20008000000 */
[----:B------:R-:W-:Y:S01]  /*3540*/  UMOV UR18, URZ ;  /* 0x0000003f00127c82 */ /* 0x000fe20008000000 */
        /* <DEDUP_REMOVED lines=361> */
[----:B------:R1:W-:Y:S02]  /*4be0*/  STL [R1+0x1fc], RZ ;  /* 0x0001fcff01007387 */ /* 0x0003e40000100800 */
.L_x_49:
[----:B--2---:R-:W-:Y:S01]  /*4bf0*/  BAR.SYNC.DEFER_BLOCKING 0x0 ;  /* 0x0000000000007b1d */ /* 0x004fe20000010000 */
[----:B------:R-:W-:Y:S01]  /*4c00*/  ULEA UR27, UR4, UR40, 0x3 ;  /* 0x00000028041b7291 */ /* 0x000fe2000f8e183f */
[----:B-1-3--:R-:W-:Y:S01]  /*4c10*/  @!P1 IMAD.MOV.U32 R0, RZ, RZ, 0x10000 ;  /* 0x00010000ff009424 */ /* 0x00afe200078e00ff */
[----:B------:R-:W-:Y:S01]  /*4c20*/  ELECT P0, URZ, PT ;  /* 0x00000000003f782f */ /* 0x000fe20003800000 */
[----:B------:R-:W-:-:S03]  /*4c30*/  ULEA UR16, UR4, UR40, 0xf ;  /* 0x0000002804107291 */ /* 0x000fc6000f8e783f */
[----:B------:R-:W-:Y:S01]  /*4c40*/  ISETP.LT.U32.AND P0, PT, R2, 0x20, P0 ;  /* 0x000000200200780c */ /* 0x000fe20000701070 */
[----:B------:R-:W-:Y:S02]  /*4c50*/  UIADD3 UR17, UR27, 0x20000, URZ ;  /* 0x000200001b117890 */ /* 0x000fe4000fffe03f */
[----:B------:R-:W-:Y:S02]  /*4c60*/  ULOP3.LUT UR20, UR7, 0x3, URZ, 0xc0, !UPT ;  /* 0x0000000307147892 */ /* 0x000fe4000f8ec03f */
[----:B------:R-:W-:Y:S02]  /*4c70*/  UIADD3 UR26, UR16, 0x10000, URZ ;  /* 0x00010000101a7890 */ /* 0x000fe4000fffe03f */
[----:B------:R-:W-:Y:S02]  /*4c80*/  ULEA UR22, UR20, UR14, 0x6 ;  /* 0x0000000e14167291 */ /* 0x000fe4000f8e303f */
[----:B------:R-:W-:Y:S01]  /*4c90*/  ULEA UR20, UR20, UR26, 0xd ;  /* 0x0000001a14147291 */ /* 0x000fe2000f8e683f */
[----:B------:R-:W-:Y:S01]  /*4ca0*/  UMOV UR23, UR18 ;  /* 0x0000001200177c82 */ /* 0x000fe20008000000 */
[----:B------:R-:W-:-:S02]  /*4cb0*/  UMOV UR21, UR17 ;  /* 0x0000001100157c82 */ /* 0x000fc40008000000 */
[----:B------:R-:W-:Y:S01]  /*4cc0*/  VOTEU.ANY UP0, P0 ;  /* 0x00000000003f7886 */ /* 0x000fe20000000100 */
[----:B------:R-:W-:Y:S01]  /*4cd0*/  VOTEU.ANY UP1, P0 ;  /* 0x00000000003f7886 */ /* 0x000fe20000020100 */
[----:B------:R-:W-:Y:S01]  /*4ce0*/  USHF.R.U32.HI UR26, URZ, 0x4, UR26 ;  /* 0x000000043f1a7899 */ /* 0x000fe2000801161a */
[----:B------:R1:W-:Y:S01]  /*4cf0*/  @!P1 SYNCS.ARRIVE.TRANS64 RZ, [UR27+0x20000], R0 ;  /* 0x02000000ffff99a7 */ /* 0x0003e2000800001b */
[----:B------:R2:W-:Y:S06]  /*4d00*/  MEMBAR.ALL.CTA ;  /* 0x0000000000007992 */ /* 0x0005ec0000008000 */
[----:B--2---:R-:W2:Y:S01]  /*4d10*/  FENCE.VIEW.ASYNC.S ;  /* 0x00000000000073c6 */ /* 0x004ea20000000000 */
[----:B------:R-:W-:Y:S01]  /*4d20*/  @UP0 UMOV UR24, UR8 ;  /* 0x0000000800180c82 */ /* 0x000fe20008000000 */
[----:B------:R-:W-:Y:S01]  /*4d30*/  @UP0 UMOV UR25, UR9 ;  /* 0x0000000900190c82 */ /* 0x000fe20008000000 */
[----:B------:R-:W-:-:S02]  /*4d40*/  USHF.R.U32.HI UR28, URZ, 0x4, UR16 ;  /* 0x000000043f1c7899 */ /* 0x000fc40008011610 */
[----:B------:R-:W-:Y:S01]  /*4d50*/  USGXT.U32 UR26, UR26, 0xe ;  /* 0x0000000e1a1a789a */ /* 0x000fe20008000000 */
[----:B-1----:R-:W-:Y:S01]  /*4d60*/  IMAD.U32 R0, RZ, RZ, UR15 ;  /* 0x0000000fff007e24 */ /* 0x002fe2000f8e00ff */
[----:B------:R-:W-:Y:S02]  /*4d70*/  USGXT.U32 UR28, UR28, 0xe ;  /* 0x0000000e1c1c789a */ /* 0x000fe40008000000 */
[----:B------:R-:W-:Y:S02]  /*4d80*/  ULOP3.LUT UR30, UR26, 0x2000000, URZ, 0xfc, !UPT ;  /* 0x020000001a1e7892 */ /* 0x000fe4000f8efc3f */
[----:B------:R-:W-:Y:S01]  /*4d90*/  SHF.L.U32 R0, R0, 0x1f, RZ ;  /* 0x0000001f00007819 */ /* 0x000fe200000006ff */
[----:B--2---:R-:W-:Y:S06]  /*4da0*/  BAR.SYNC.DEFER_BLOCKING 0x0 ;  /* 0x0000000000007b1d */ /* 0x004fec0000010000 */
[----:B------:R1:W-:Y:S02]  /*4db0*/  @UP1 UTMALDG.2D [UR16], [UR24] ;  /* 0x00000010180015b4 */ /* 0x0003e40008008000 */
[----:B------:R-:W-:Y:S06]  /*4dc0*/  BAR.SYNC.DEFER_BLOCKING 0x0 ;  /* 0x0000000000007b1d */ /* 0x000fec0000010000 */
[----:B------:R1:W-:Y:S02]  /*4dd0*/  UTMALDG.2D [UR20], [UR10] ;  /* 0x000000140a0075b4 */ /* 0x0003e40008008000 */
[----:B------:R-:W-:Y:S06]  /*4de0*/  BAR.SYNC.DEFER_BLOCKING 0x0 ;  /* 0x0000000000007b1d */ /* 0x000fec0000010000 */
[----:B------:R-:W2:Y:S02]  /*4df0*/  SYNCS.PHASECHK.TRANS64.TRYWAIT P0, [UR27+0x20000], R0 ;  /* 0x02000000ff0075a7 */ /* 0x000ea4000800015b */
[----:B-12---:R-:W-:Y:S05]  /*4e00*/  @!P0 BRA `(.L_x_48) ;  /* 0x00000070009c8947 */ /* 0x006fea0003800000 */
.L_x_50:
[----:B------:R-:W-:Y:S01]  /*4e10*/  STL.64 [R1+0x6c8], R150 ;  /* 0x0006c89601007387 */ /* 0x000fe20000100a00 */
[----:B------:R-:W-:Y:S01]  /*4e20*/  UMOV UR29, 0x40000040 ;  /* 0x40000040001d7882 */ /* 0x000fe20000000000 */
[----:B------:R-:W-:Y:S01]  /*4e30*/  UMOV UR31, 0x40000040 ;  /* 0x40000040001f7882 */ /* 0x000fe20000000000 */
[----:B------:R-:W-:Y:S01]  /*4e40*/  UIADD3 UR32, UP0, UR28, 0x2, URZ ;  /* 0x000000021c207890 */ /* 0x000fe2000ff1e03f */
[----:B------:R-:W-:Y:S01]  /*4e50*/  STL.64 [R1+0x6c0], R148 ;  /* 0x0006c09401007387 */ /* 0x000fe20000100a00 */
[----:B------:R-:W-:Y:S01]  /*4e60*/  UIADD3 UR34, UP1, UR26, 0x2000080, URZ ;  /* 0x020000801a227890 */ /* 0x000fe2000ff3e03f */
[----:B------:R-:W1:Y:S02]  /*4e70*/  LDC R0, c[0x0][0x230] ;  /* 0x00008c00ff007b82 */ /* 0x000e640000000800 */
[----:B------:R-:W-:Y:S04]  /*4e80*/  STL.64 [R1+0x6b8], R146 ;  /* 0x0006b89201007387 */ /* 0x000fe80000100a00 */
        /* <DEDUP_REMOVED lines=10> */
[----:B------:R2:W-:Y:S04]  /*4f30*/  STL.64 [R1+0x660], R124 ;  /* 0x0006607c01007387 */ /* 0x0005e80000100a00 */
[----:B--2---:R-:W2:Y:S04]  /*4f40*/  LDL.LU.64 R124, [R1] ;  /* 0x00000000017c7983 */ /* 0x004ea80000300a00 */
[----:B------:R-:W3:Y:S04]  /*4f50*/  LDL.LU.64 R126, [R1+0x8] ;  /* 0x00000800017e7983 */ /* 0x000ee80000300a00 */
[----:B------:R-:W5:Y:S04]  /*4f60*/  LDL.LU.64 R128, [R1+0x10] ;  /* 0x0000100001807983 */ /* 0x000f680000300a00 */
[----:B------:R-:W4:Y:S04]  /*4f70*/  LDL.LU.64 R130, [R1+0x18] ;  /* 0x0000180001827983 */ /* 0x000f280000300a00 */
[----:B------:R-:W2:Y:S04]  /*4f80*/  LDL.LU.64 R132, [R1+0x20] ;  /* 0x0000200001847983 */ /* 0x000ea80000300a00 */
        /* <DEDUP_REMOVED lines=9> */
[----:B---3--:R-:W-:Y:S04]  /*5020*/  STL.64 [R1+0x8c8], R150 ;  /* 0x0008c89601007387 */ /* 0x008fe80000100a00 */
[----:B--2---:R-:W-:Y:S04]  /*5030*/  STL.64 [R1+0x8c0], R148 ;  /* 0x0008c09401007387 */ /* 0x004fe80000100a00 */
[----:B----4-:R-:W-:Y:S04]  /*5040*/  STL.64 [R1+0x8b8], R146 ;  /* 0x0008b89201007387 */ /* 0x010fe80000100a00 */
[----:B-----5:R-:W-:Y:S04]  /*5050*/  STL.64 [R1+0x8b0], R144 ;  /* 0x0008b09001007387 */ /* 0x020fe80000100a00 */
        /* <DEDUP_REMOVED lines=60> */
[----:B--2---:R-:W2:Y:S04]  /*5420*/  LDL.LU.64 R24, [R1+0x200] ;  /* 0x0002000001187983 */ /* 0x004ea80000300a00 */
[----:B------:R-:W3:Y:S04]  /*5430*/  LDL.LU.64 R26, [R1+0x208] ;  /* 0x00020800011a7983 */ /* 0x000ee80000300a00 */
[----:B------:R-:W4:Y:S04]  /*5440*/  LDL.LU.64 R28, [R1+0x210] ;  /* 0x00021000011c7983 */ /* 0x000f280000300a00 */
[----:B------:R-:W5:Y:S04]  /*5450*/  LDL.LU.64 R30, [R1+0x218] ;  /* 0x00021800011e7983 */ /* 0x000f680000300a00 */
[----:B------:R-:W2:Y:S04]  /*5460*/  LDL.LU.64 R32, [R1+0x220] ;  /* 0x0002200001207983 */ /* 0x000ea80000300a00 */
        /* <DEDUP_REMOVED lines=59> */
[----:B-----5:R-:W-:Y:S04]  /*5820*/  STL.64 [R1+0xac8], R150 ;  /* 0x000ac89601007387 */ /* 0x020fe80000100a00 */
[----:B----4-:R-:W-:Y:S04]  /*5830*/  STL.64 [R1+0xac0], R148 ;  /* 0x000ac09401007387 */ /* 0x010fe80000100a00 */
[----:B---3--:R-:W-:Y:S04]  /*5840*/  STL.64 [R1+0xab8], R146 ;  /* 0x000ab89201007387 */ /* 0x008fe80000100a00 */
[----:B--2---:R-:W-:Y:S04]  /*5850*/  STL.64 [R1+0xab0], R144 ;  /* 0x000ab09001007387 */ /* 0x004fe80000100a00 */
        /* <DEDUP_REMOVED lines=61> */
[----:B------:R-:W2:Y:S04]  /*5c30*/  LDL.LU.64 R26, [R1+0x408] ;  /* 0x00040800011a7983 */ /* 0x000ea80000300a00 */
        /* <DEDUP_REMOVED lines=61> */
[----:B------:R-:W2:Y:S01]  /*6010*/  LDL.LU.64 R150, [R1+0x5f8] ;  /* 0x0005f80001967983 */ /* 0x000ea20000300a00 */
[----:B------:R-:W-:Y:S01]  /*6020*/  UMOV UR16, URZ ;  /* 0x0000003f00107c82 */ /* 0x000fe20008000000 */
[----:B------:R-:W-:Y:S01]  /*6030*/  UMOV UR17, URZ ;  /* 0x0000003f00117c82 */ /* 0x000fe20008000000 */
[----:B------:R-:W-:Y:S01]  /*6040*/  UIADD3.X UR33, UR16, 0x40000040, URZ, UP0, !UPT ;  /* 0x4000004010217890 */ /* 0x000fe200087fe43f */
[----:B------:R-:W3:Y:S01]  /*6050*/  LDL.LU.64 R152, [R1+0x70] ;  /* 0x0000700001987983 */ /* 0x000ee20000300a00 */
[----:B------:R-:W-:Y:S01]  /*6060*/  UIADD3.X UR35, UR17, 0x40000040, URZ, UP1, !UPT ;  /* 0x4000004011237890 */ /* 0x000fe20008ffe43f */
[----:B--2---:R-:W-:Y:S01]  /*6070*/  WARPGROUP.ARRIVE ;  /* 0x00000000000079c5 */ /* 0x004fe20000000000 */
[----:B------:R-:W-:Y:S01]  /*6080*/  UIADD3.64 UR24, UR32, 0x2, URZ ;  /* 0x0000000220187897 */ /* 0x000fe2000fffe03f */
[----:B------:R-:W3:Y:S04]  /*6090*/  LDL.LU.64 R154, [R1+0x78] ;  /* 0x00007800019a7983 */ /* 0x000ee80000300a00 */
[----:B------:R-:W-:Y:S01]  /*60a0*/  HGMMA.64x256x16.F32 R24, gdesc[UR28].tnspB, R24, gsb0 ;  /* 0x43e000001c1879f0 */ /* 0x000fe20008000818 */
[----:B------:R-:W-:Y:S01]  /*60b0*/  UIADD3.64 UR26, UR34, 0x80, URZ ;  /* 0x00000080221a7897 */ /* 0x000fe2000fffe03f */
[----:B------:R-:W3:Y:S01]  /*60c0*/  LDL.LU.64 R156, [R1+0x80] ;  /* 0x00008000019c7983 */ /* 0x000ee20000300a00 */
[----:B------:R-:W-:-:S02]  /*60d0*/  UIADD3.64 UR20, UR32, 0x4, URZ ;  /* 0x0000000420147897 */ /* 0x000fc4000fffe03f */
[----:B------:R-:W-:Y:S01]  /*60e0*/  UIADD3.64 UR22, UR34, 0x100, URZ ;  /* 0x0000010022167897 */ /* 0x000fe2000fffe03f */
[----:B------:R-:W3:Y:S04]  /*60f0*/  LDL.LU.64 R158, [R1+0x88] ;  /* 0x00008800019e7983 */ /* 0x000ee80000300a00 */
        /* <DEDUP_REMOVED lines=45> */
[----:B------:R-:W3:Y:S01]  /*63d0*/  LDL.LU.64 R250, [R1+0x1f8] ;  /* 0x0001f80001fa7983 */ /* 0x000ee20000300a00 */
[----:B------:R-:W-:-:S02]  /*63e0*/  WARPGROUP.DEPBAR.LE gsb0, 0x0 ;  /* 0x00008000000079c5 */ /* 0x000fc40000010000 */
[----:B------:R-:W-:-:S06]  /*63f0*/  WARPGROUP.ARRIVE ;  /* 0x00000000000079c5 */ /* 0x000fcc0000000000 */
[----:B------:R-:W-:Y:S03]  /*6400*/  HGMMA.64x256x16.F32 R24, gdesc[UR32].tnspB, R24, gsb0 ;  /* 0x43e00000201879f0 */ /* 0x000fe60008000818 */
[----:B------:R-:W-:Y:S02]  /*6410*/  WARPGROUP.DEPBAR.LE gsb0, 0x0 ;  /* 0x00008000000079c5 */ /* 0x000fe40000010000 */
[----:B------:R-:W-:-:S15]  /*6420*/  WARPGROUP.ARRIVE ;  /* 0x00000000000079c5 */ /* 0x000fde0000000000 */
[----:B------:R-:W-:-:S08]  /*6430*/  NOP ;  /* 0x0000000000007918 */ /* 0x000fd00000000000 */
[----:B------:R-:W-:Y:S03]  /*6440*/  HGMMA.64x256x16.F32 R24, gdesc[UR24].tnspB, R24, gsb0 ;  /* 0x43e00000181879f0 */ /* 0x000fe60008000818 */
[----:B------:R-:W-:Y:S02]  /*6450*/  WARPGROUP.DEPBAR.LE gsb0, 0x0 ;  /* 0x00008000000079c5 */ /* 0x000fe40000010000 */
[----:B------:R-:W-:-:S15]  /*6460*/  WARPGROUP.ARRIVE ;  /* 0x00000000000079c5 */ /* 0x000fde0000000000 */
[----:B------:R-:W-:-:S08]  /*6470*/  NOP ;  /* 0x0000000000007918 */ /* 0x000fd00000000000 */
[----:B------:R-:W-:Y:S03]  /*6480*/  HGMMA.64x256x16.F32 R24, gdesc[UR20].tnspB, R24, gsb0 ;  /* 0x43e00000141879f0 */ /* 0x000fe60008000818 */
[----:B------:R-:W-:Y:S02]  /*6490*/  WARPGROUP.DEPBAR.LE gsb0, 0x0 ;  /* 0x00008000000079c5 */ /* 0x000fe40000010000 */
        /* <DEDUP_REMOVED lines=128> */
[----:B------:R-:W-:-:S02]  /*6ca0*/  UIADD3.64 UR28, UR32, 0x1fe, URZ ;  /* 0x000001fe201c7897 */ /* 0x000fc4000fffe03f */
[----:B------:R-:W-:Y:S01]  /*6cb0*/  UIADD3.64 UR36, UR32, 0x200, URZ ;  /* 0x0000020020247897 */ /* 0x000fe2000fffe03f */
[----:B------:R-:W-:Y:S01]  /*6cc0*/  UMOV UR38, UR34 ;  /* 0x0000002200267c82 */ /* 0x000fe20008000000 */
[----:B------:R-:W-:Y:S01]  /*6cd0*/  UMOV UR39, UR35 ;  /* 0x0000002300277c82 */ /* 0x000fe20008000000 */
[----:B------:R-:W-:Y:S02]  /*6ce0*/  UIADD3.64 UR24, UR32, 0x202, URZ ;  /* 0x0000020220187897 */ /* 0x000fe4000fffe03f */
[----:B------:R-:W-:Y:S01]  /*6cf0*/  UIADD3.64 UR20, UR32, 0x204, URZ ;  /* 0x0000020420147897 */ /* 0x000fe2000fffe03f */
[----:B--2---:R-:W-:-:S06]  /*6d00*/  WARPGROUP.ARRIVE ;  /* 0x00000000000079c5 */ /* 0x004fcc0000000000 */
        /* <DEDUP_REMOVED lines=78> */
[----:B--2---:R-:W3:Y:S04]  /*71f0*/  LDL.LU.64 R150, [R1+0x8c8] ;  /* 0x0008c80001967983 */ /* 0x004ee80000300a00 */
        /* <DEDUP_REMOVED lines=13> */
[----:B------:R-:W-:-:S02]  /*72d0*/  UIADD3.64 UR28, UR32, 0x3fe, URZ ;  /* 0x000003fe201c7897 */ /* 0x000fc4000fffe03f */
[----:B------:R-:W-:Y:S01]  /*72e0*/  UIADD3.64 UR36, UR32, 0x400, URZ ;  /* 0x0000040020247897 */ /* 0x000fe2000fffe03f */
[----:B------:R-:W2:Y:S01]  /*72f0*/  LDL.LU.64 R122, [R1+0x858] ;  /* 0x00085800017a7983 */ /* 0x000ea20000300a00 */
[----:B------:R-:W-:Y:S01]  /*7300*/  UMOV UR38, UR34 ;  /* 0x0000002200267c82 */ /* 0x000fe20008000000 */
[----:B------:R-:W-:Y:S01]  /*7310*/  UMOV UR39, UR35 ;  /* 0x0000002300277c82 */ /* 0x000fe20008000000 */
[----:B------:R-:W-:Y:S01]  /*7320*/  UIADD3.64 UR24, UR32, 0x402, URZ ;  /* 0x0000040220187897 */ /* 0x000fe2000fffe03f */
[----:B------:R-:W2:Y:S01]  /*7330*/  LDL.LU.64 R120, [R1+0x850] ;  /* 0x0008500001787983 */ /* 0x000ea20000300a00 */
[----:B------:R-:W-:-:S03]  /*7340*/  UIADD3.64 UR20, UR32, 0x404, URZ ;  /* 0x0000040420147897 */ /* 0x000fc6000fffe03f */
        /* <DEDUP_REMOVED lines=48> */
[----:B---3--:R-:W-:-:S06]  /*7650*/  WARPGROUP.ARRIVE ;  /* 0x00000000000079c5 */ /* 0x008fcc0000000000 */
        /* <DEDUP_REMOVED lines=14> */
[----:B------:R-:W-:Y:S04]  /*7740*/  STL.64 [R1], R124 ;  /* 0x0000007c01007387 */ /* 0x000fe80000100a00 */
        /* <DEDUP_REMOVED lines=63> */
[----:B---3--:R-:W2:Y:S04]  /*7b40*/  LDL.LU.64 R150, [R1+0x6c8] ;  /* 0x0006c80001967983 */ /* 0x008ea80000300a00 */
        /* <DEDUP_REMOVED lines=14> */
[----:B------:R-:W-:Y:S02]  /*7c30*/  UIADD3.64 UR24, UR32, 0x602, URZ ;  /* 0x0000060220187897 */ /* 0x000fe4000fffe03f */
[----:B------:R-:W-:Y:S02]  /*7c40*/  UIADD3.64 UR20, UR32, 0x604, URZ ;  /* 0x0000060420147897 */ /* 0x000fe4000fffe03f */
[----:B------:R-:W-:Y:S02]  /*7c50*/  UIADD3 UR18, UR18, 0x40, URZ ;  /* 0x0000004012127890 */ /* 0x000fe4000fffe03f */
[----:B------:R-:W-:-:S04]  /*7c60*/  UIADD3 UR4, UR4, 0x1, URZ ;  /* 0x0000000104047890 */ /* 0x000fc8000fffe03f */
[----:B-1----:R-:W-:Y:S01]  /*7c70*/  ISETP.LE.AND P0, PT, R0, UR18, PT ;  /* 0x0000001200007c0c */ /* 0x002fe2000bf03270 */
[----:B------:R-:W-:-:S04]  /*7c80*/  UISETP.NE.U32.AND UP0, UPT, UR4, 0x2, UPT ;  /* 0x000000020400788c */ /* 0x000fc8000bf05070 */
[----:B------:R-:W-:Y:S02]  /*7c90*/  USEL UR16, URZ, 0x1, UP0 ;  /* 0x000000013f107887 */ /* 0x000fe40008000000 */
[----:B------:R-:W-:Y:S02]  /*7ca0*/  USEL UR4, UR4, URZ, UP0 ;  /* 0x0000003f04047287 */ /* 0x000fe40008000000 */
[----:B------:R-:W-:Y:S01]  /*7cb0*/  ULOP3.LUT UR15, UR15, UR16, URZ, 0x3c, !UPT ;  /* 0x000000100f0f7292 */ /* 0x000fe2000f8e3c3f */
[----:B--2---:R-:W-:-:S06]  /*7cc0*/  WARPGROUP.ARRIVE ;  /* 0x00000000000079c5 */ /* 0x004fcc0000000000 */
[----:B------:R-:W-:Y:S01]  /*7cd0*/  HGMMA.64x256x16.F32 R24, gdesc[UR28].tnspB, R24, gsb0 ;  /* 0x43e000001c1879f0 */ /* 0x000fe20008000818 */
[----:B------:R-:W-:Y:S01]  /*7ce0*/  UIADD3.64 UR28, UR32, 0x600, URZ ;  /* 0x00000600201c7897 */ /* 0x000fe2000fffe03f */
[----:B------:R-:W-:Y:S01]  /*7cf0*/  UMOV UR30, UR34 ;  /* 0x00000022001e7c82 */ /* 0x000fe20008000000 */
[----:B------:R-:W-:Y:S01]  /*7d00*/  UMOV UR31, UR35 ;  /* 0x00000023001f7c82 */ /* 0x000fe20008000000 */
[----:B------:R-:W-:Y:S02]  /*7d10*/  WARPGROUP.DEPBAR.LE gsb0, 0x0 ;  /* 0x00008000000079c5 */ /* 0x000fe40000010000 */
[----:B------:R-:W-:-:S15]  /*7d20*/  WARPGROUP.ARRIVE ;  /* 0x00000000000079c5 */ /* 0x000fde0000000000 */
[----:B------:R-:W-:-:S07]  /*7d30*/  NOP ;  /* 0x0000000000007918 */ /* 0x000fce0000000000 */
        /* <DEDUP_REMOVED lines=10> */
[----:B----4-:R-:W-:Y:S05]  /*7de0*/  @!P0 BRA `(.L_x_49) ;  /* 0xffffffcc00808947 */ /* 0x010fea000383ffff */
.L_x_47:
[----:B------:R-:W5:Y:S04]  /*7df0*/  LDL.LU R152, [R1+0x44c] ;  /* 0x00044c0001987983 */ /* 0x000f680000300800 */
[----:B------:R-:W2:Y:S04]  /*7e00*/  LDL.LU R23, [R1+0x448] ;  /* 0x0004480001177983 */ /* 0x000ea80000300800 */
[----:B------:R-:W2:Y:S04]  /*7e10*/  LDL.LU R22, [R1+0x45c] ;  /* 0x00045c0001167983 */ /* 0x000ea80000300800 */
[----:B------:R-:W2:Y:S04]  /*7e20*/  LDL.LU R21, [R1+0x458] ;  /* 0x0004580001157983 */ /* 0x000ea80000300800 */
[----:B------:R-:W2:Y:S04]  /*7e30*/  LDL.LU R20, [R1+0x46c] ;  /* 0x00046c0001147983 */ /* 0x000ea80000300800 */
[----:B------:R-:W2:Y:S04]  /*7e40*/  LDL.LU R19, [R1+0x468] ;  /* 0x0004680001137983 */ /* 0x000ea80000300800 */
[----:B------:R-:W2:Y:S04]  /*7e50*/  LDL.LU R10, [R1+0x544] ;  /* 0x00054400010a7983 */ /* 0x000ea80000300800 */
[----:B------:R-:W2:Y:S04]  /*7e60*/  LDL.LU R9, [R1+0x540] ;  /* 0x0005400001097983 */ /* 0x000ea80000300800 */
[----:B------:R-:W2:Y:S04]  /*7e70*/  LDL.LU R8, [R1+0x554] ;  /* 0x0005540001087983 */ /* 0x000ea80000300800 */
[----:B----4-:R-:W4:Y:S04]  /*7e80*/  LDL.LU R7, [R1+0x550] ;  /* 0x0005500001077983 */ /* 0x010f280000300800 */
[----:B------:R-:W4:Y:S04]  /*7e90*/  LDL.LU R18, [R1+0x47c] ;  /* 0x00047c0001127983 */ /* 0x000f280000300800 */
        /* <DEDUP_REMOVED lines=8> */
[----:B-1-3--:R-:W3:Y:S04]  /*7f20*/  LDL.LU R0, [R1+0x570] ;  /* 0x0005700001007983 */ /* 0x00aee80000300800 */
[----:B------:R-:W3:Y:S04]  /*7f30*/  LDL.LU R12, [R1+0x4f4] ;  /* 0x0004f400010c7983 */ /* 0x000ee80000300800 */
[----:B------:R-:W3:Y:S04]  /*7f40*/  LDL.LU R11, [R1+0x4f0] ;  /* 0x0004f000010b7983 */ /* 0x000ee80000300800 */
[----:B------:R-:W5:Y:S04]  /*7f50*/  LDL.LU R154, [R1+0x404] ;  /* 0x00040400019a7983 */ /* 0x000f680000300800 */
[----:B------:R-:W5:Y:S04]  /*7f60*/  LDL.LU R153, [R1+0x400] ;  /* 0x0004000001997983 */ /* 0x000f680000300800 */
[----:B------:R-:W-:Y:S04]  /*7f70*/  STL [R1+0x7f4], R52 ;  /* 0x0007f43401007387 */ /* 0x000fe80000100800 */
[----:B------:R1:W-:Y:S04]  /*7f80*/  STL [R1+0x7f0], R53 ;  /* 0x0007f03501007387 */ /* 0x0003e80000100800 */
[----:B------:R-:W-:Y:S04]  /*7f90*/  STL [R1+0x7ec], R54 ;  /* 0x0007ec3601007387 */ /* 0x000fe80000100800 */
        /* <DEDUP_REMOVED lines=71> */
[----:B------:R-:W-:Y:S01]  /*8410*/  STL [R1+0x6cc], R126 ;  /* 0x0006cc7e01007387 */ /* 0x000fe20000100800 */
[----:B-----5:R-:W-:-:S03]  /*8420*/  F2FP.F16.F32.PACK_AB R2, R154, R153 ;  /* 0x000000999a02723e */ /* 0x020fc600000000ff */
        /* <DEDUP_REMOVED lines=22> */
[----:B------:R5:W-:Y:S04]  /*8590*/  STL [R1+0x670], R149 ;  /* 0x0006709501007387 */ /* 0x000be80000100800 */
[----:B------:R5:W-:Y:S04]  /*85a0*/  STL [R1+0x66c], R150 ;  /* 0x00066c9601007387 */ /* 0x000be80000100800 */
[----:B------:R5:W-:Y:S04]  /*85b0*/  STL [R1+0x668], R151 ;  /* 0x0006689701007387 */ /* 0x000be80000100800 */
[----:B------:R5:W-:Y:S04]  /*85c0*/  STL [R1+0x650], R2 ;  /* 0x0006500201007387 */ /* 0x000be80000100800 */
[----:B------:R-:W5:Y:S04]  /*85d0*/  LDL.LU R200, [R1+0x40c] ;  /* 0x00040c0001c87983 */ /* 0x000f680000300800 */
        /* <DEDUP_REMOVED lines=14> */
[----:B------:R-:W5:Y:S01]  /*86c0*/  LDL.LU R185, [R1+0x440] ;  /* 0x0004400001b97983 */ /* 0x000f620000300800 */
[----:B------:R-:W-:-:S02]  /*86d0*/  IMAD.MOV.U32 R184, RZ, RZ, R152 ;  /* 0x000000ffffb87224 */ /* 0x000fc400078e0098 */
[----:B--2---:R-:W-:Y:S01]  /*86e0*/  IMAD.MOV.U32 R183, RZ, RZ, R23 ;  /* 0x000000ffffb77224 */ /* 0x004fe200078e0017 */
[----:B------:R-:W2:Y:S04]  /*86f0*/  LDL.LU R182, [R1+0x454] ;  /* 0x0004540001b67983 */ /* 0x000ea80000300800 */
[----:B------:R-:W2:Y:S01]  /*8700*/  LDL.LU R181, [R1+0x450] ;  /* 0x0004500001b57983 */ /* 0x000ea20000300800 */
[----:B------:R-:W-:Y:S02]  /*8710*/  IMAD.MOV.U32 R180, RZ, RZ, R22 ;  /* 0x000000ffffb47224 */ /* 0x000fe400078e0016 */
[----:B------:R-:W-:Y:S01]  /*8720*/  IMAD.MOV.U32 R179, RZ, RZ, R21 ;  /* 0x000000ffffb37224 */ /* 0x000fe200078e0015 */
[----:B------:R-:W2:Y:S04]  /*8730*/  LDL.LU R178, [R1+0x464] ;  /* 0x0004640001b27983 */ /* 0x000ea80000300800 */
[----:B------:R-:W2:Y:S01]  /*8740*/  LDL.LU R177, [R1+0x460] ;  /* 0x0004600001b17983 */ /* 0x000ea20000300800 */
[----:B------:R-:W-:-:S02]  /*8750*/  IMAD.MOV.U32 R176, RZ, RZ, R20 ;  /* 0x000000ffffb07224 */ /* 0x000fc400078e0014 */
[----:B------:R-:W-:Y:S01]  /*8760*/  IMAD.MOV.U32 R175, RZ, RZ, R19 ;  /* 0x000000ffffaf7224 */ /* 0x000fe200078e0013 */
[----:B------:R-:W2:Y:S04]  /*8770*/  LDL.LU R174, [R1+0x474] ;  /* 0x0004740001ae7983 */ /* 0x000ea80000300800 */
[----:B------:R-:W2:Y:S01]  /*8780*/  LDL.LU R173, [R1+0x470] ;  /* 0x0004700001ad7983 */ /* 0x000ea20000300800 */
[----:B----4-:R-:W-:Y:S02]  /*8790*/  IMAD.MOV.U32 R172, RZ, RZ, R18 ;  /* 0x000000ffffac7224 */ /* 0x010fe400078e0012 */
[----:B------:R-:W-:Y:S01]  /*87a0*/  IMAD.MOV.U32 R171, RZ, RZ, R17 ;  /* 0x000000ffffab7224 */ /* 0x000fe200078e0011 */
        /* <DEDUP_REMOVED lines=17> */
[----:B------:R-:W4:Y:S01]  /*88c0*/  LDL.LU R153, [R1+0x4c0] ;  /* 0x0004c00001997983 */ /* 0x000f220000300800 */
[----:B------:R-:W-:-:S02]  /*88d0*/  IMAD.MOV.U32 R152, RZ, RZ, R16 ;  /* 0x000000ffff987224 */ /* 0x000fc400078e0010 */
[----:B------:R-:W-:Y:S01]  /*88e0*/  IMAD.MOV.U32 R23, RZ, RZ, R15 ;  /* 0x000000ffff177224 */ /* 0x000fe200078e000f */
[----:B------:R-:W4:Y:S04]  /*88f0*/  LDL.LU R22, [R1+0x4d4] ;  /* 0x0004d40001167983 */ /* 0x000f280000300800 */
[----:B------:R-:W4:Y:S01]  /*8900*/  LDL.LU R21, [R1+0x4d0] ;  /* 0x0004d00001157983 */ /* 0x000f220000300800 */
[----:B------:R-:W-:Y:S02]  /*8910*/  IMAD.MOV.U32 R20, RZ, RZ, R14 ;  /* 0x000000ffff147224 */ /* 0x000fe400078e000e */
[----:B------:R-:W-:Y:S01]  /*8920*/  IMAD.MOV.U32 R19, RZ, RZ, R13 ;  /* 0x000000ffff137224 */ /* 0x000fe200078e000d */
[----:B------:R-:W4:Y:S04]  /*8930*/  LDL.LU R18, [R1+0x4e4] ;  /* 0x0004e40001127983 */ /* 0x000f280000300800 */
[----:B------:R-:W4:Y:S04]  /*8940*/  LDL.LU R17, [R1+0x4e0] ;  /* 0x0004e00001117983 */ /* 0x000f280000300800 */
[----:B------:R-:W4:Y:S04]  /*8950*/  LDL.LU R16, [R1+0x4ec] ;  /* 0x0004ec0001107983 */ /* 0x000f280000300800 */
[----:B------:R-:W4:Y:S01]  /*8960*/  LDL.LU R15, [R1+0x4e8] ;  /* 0x0004e800010f7983 */ /* 0x000f220000300800 */
[----:B---3--:R-:W-:-:S02]  /*8970*/  IMAD.MOV.U32 R14, RZ, RZ, R12 ;  /* 0x000000ffff0e7224 */ /* 0x008fc400078e000c */
[----:B------:R-:W-:Y:S01]  /*8980*/  IMAD.MOV.U32 R13, RZ, RZ, R11 ;  /* 0x000000ffff0d7224 */ /* 0x000fe200078e000b */
[----:B------:R-:W3:Y:S04]  /*8990*/  LDL.LU R12, [R1+0x4fc] ;  /* 0x0004fc00010c7983 */ /* 0x000ee80000300800 */
[----:B------:R-:W3:Y:S01]  /*89a0*/  LDL.LU R11, [R1+0x4f8] ;  /* 0x0004f800010b7983 */ /* 0x000ee20000300800 */
[----:B-1----:R-:W-:Y:S02]  /*89b0*/  F2FP.F16.F32.PACK_AB R53, R184, R183 ;  /* 0x000000b7b835723e */ /* 0x002fe400000000ff */
[----:B------:R-:W-:Y:S01]  /*89c0*/  F2FP.F16.F32.PACK_AB R252, R172, R171 ;  /* 0x000000abacfc723e */ /* 0x000fe200000000ff */
[----:B------:R-:W-:Y:S01]  /*89d0*/  BAR.SYNC.DEFER_BLOCKING 0x0 ;  /* 0x0000000000007b1d */ /* 0x000fe20000010000 */
[----:B------:R-:W-:-:S02]  /*89e0*/  F2FP.F16.F32.PACK_AB R23, R152, R23 ;  /* 0x000000179817723e */ /* 0x000fc400000000ff */
[----:B------:R-:W-:Y:S02]  /*89f0*/  F2FP.F16.F32.PACK_AB R13, R14, R13 ;  /* 0x0000000d0e0d723e */ /* 0x000fe400000000ff */
[----:B------:R-:W-:Y:S02]  /*8a00*/  F2FP.F16.F32.PACK_AB R24, R25, R24 ;  /* 0x000000181918723e */ /* 0x000fe400000000ff */
[----:B-----5:R-:W-:Y:S01]  /*8a10*/  F2FP.F16.F32.PACK_AB R149, R200, R199 ;  /* 0x000000c7c895723e */ /* 0x020fe200000000ff */
[----:B------:R-:W1:Y:S01]  /*8a20*/  @!P1 SYNCS.CCTL.IV [UR40+0x20000] ;  /* 0x02000000ff0099b1 */ /* 0x000e620008000028 */
[----:B------:R-:W-:Y:S01]  /*8a30*/  F2FP.F16.F32.PACK_AB R150, R198, R197 ;  /* 0x000000c5c696723e */ /* 0x000fe200000000ff */
[----:B-1----:R-:W-:Y:S01]  /*8a40*/  BAR.SYNC.DEFER_BLOCKING 0x0 ;  /* 0x0000000000007b1d */ /* 0x002fe20000010000 */
[----:B------:R-:W-:Y:S02]  /*8a50*/  F2FP.F16.F32.PACK_AB R151, R196, R195 ;  /* 0x000000c3c497723e */ /* 0x000fe400000000ff */
[----:B------:R-:W-:-:S02]  /*8a60*/  F2FP.F16.F32.PACK_AB R129, R194, R193 ;  /* 0x000000c1c281723e */ /* 0x000fc400000000ff */
[----:B------:R-:W-:Y:S01]  /*8a70*/  F2FP.F16.F32.PACK_AB R130, R192, R191 ;  /* 0x000000bfc082723e */ /* 0x000fe200000000ff */
[----:B------:R-:W1:Y:S01]  /*8a80*/  @!P1 SYNCS.CCTL.IV [UR40+0x20008] ;  /* 0x02000800ff0099b1 */ /* 0x000e620008000028 */
[----:B------:R-:W-:Y:S02]  /*8a90*/  F2FP.F16.F32.PACK_AB R131, R190, R189 ;  /* 0x000000bdbe83723e */ /* 0x000fe400000000ff */
[----:B------:R-:W-:Y:S02]  /*8aa0*/  F2FP.F16.F32.PACK_AB R132, R188, R187 ;  /* 0x000000bbbc84723e */ /* 0x000fe400000000ff */
[----:B------:R-:W-:-:S05]  /*8ab0*/  F2FP.F16.F32.PACK_AB R2, R186, R185 ;  /* 0x000000b9ba02723e */ /* 0x000fca00000000ff */
[----:B------:R5:W-:Y:S01]  /*8ac0*/  STL [R1+0x630], R2 ;  /* 0x0006300201007387 */ /* 0x000be20000100800 */
[----:B--2---:R-:W-:-:S03]  /*8ad0*/  F2FP.F16.F32.PACK_AB R52, R182, R181 ;  /* 0x000000b5b634723e */ /* 0x004fc600000000ff */
[----:B------:R2:W-:Y:S04]  /*8ae0*/  STL [R1+0x634], R53 ;  /* 0x0006343501007387 */ /* 0x0005e80000100800 */
[----:B------:R1:W-:Y:S01]  /*8af0*/  STL [R1+0x638], R52 ;  /* 0x0006383401007387 */ /* 0x0003e20000100800 */
[----:B-----5:R-:W-:Y:S02]  /*8b00*/  F2FP.F16.F32.PACK_AB R2, R180, R179 ;  /* 0x000000b3b402723e */ /* 0x020fe400000000ff */
[----:B--2---:R-:W-:-:S03]  /*8b10*/  F2FP.F16.F32.PACK_AB R53, R178, R177 ;  /* 0x000000b1b235723e */ /* 0x004fc600000000ff */
[----:B------:R2:W-:Y:S01]  /*8b20*/  STL [R1+0x63c], R2 ;  /* 0x00063c0201007387 */ /* 0x0005e20000100800 */
[----:B-1----:R-:W-:-:S03]  /*8b30*/  F2FP.F16.F32.PACK_AB R52, R176, R175 ;  /* 0x000000afb034723e */ /* 0x002fc600000000ff */
[----:B------:R-:W-:Y:S04]  /*8b40*/  STL [R1+0x620], R53 ;  /* 0x0006203501007387 */ /* 0x000fe80000100800 */
[----:B------:R-:W-:Y:S01]  /*8b50*/  STL [R1+0x624], R52 ;  /* 0x0006243401007387 */ /* 0x000fe20000100800 */
[----:B--2---:R-:W-:Y:S02]  /*8b60*/  F2FP.F16.F32.PACK_AB R2, R174, R173 ;  /* 0x000000adae02723e */ /* 0x004fe400000000ff */
[----:B----4-:R-:W-:-:S03]  /*8b70*/  F2FP.F16.F32.PACK_AB R145, R170, R169 ;  /* 0x000000a9aa91723e */ /* 0x010fc600000000ff */
[----:B------:R1:W-:Y:S04]  /*8b80*/  STL [R1+0x628], R2 ;  /* 0x0006280201007387 */ /* 0x0003e80000100800 */
[----:B------:R-:W-:Y:S01]  /*8b90*/  STL [R1+0x660], R252 ;  /* 0x000660fc01007387 */ /* 0x000fe20000100800 */
[----:B------:R-:W-:Y:S02]  /*8ba0*/  F2FP.F16.F32.PACK_AB R146, R168, R167 ;  /* 0x000000a7a892723e */ /* 0x000fe400000000ff */
[----:B------:R-:W-:Y:S02]  /*8bb0*/  F2FP.F16.F32.PACK_AB R147, R166, R165 ;  /* 0x000000a5a693723e */ /* 0x000fe400000000ff */
[----:B------:R-:W-:Y:S02]  /*8bc0*/  F2FP.F16.F32.PACK_AB R148, R164, R163 ;  /* 0x000000a3a494723e */ /* 0x000fe400000000ff */
[----:B------:R-:W-:-:S02]  /*8bd0*/  F2FP.F16.F32.PACK_AB R125, R162, R161 ;  /* 0x000000a1a27d723e */ /* 0x000fc400000000ff */
[----:B------:R-:W-:Y:S02]  /*8be0*/  F2FP.F16.F32.PACK_AB R126, R160, R159 ;  /* 0x0000009fa07e723e */ /* 0x000fe400000000ff */
[----:B------:R-:W-:Y:S02]  /*8bf0*/  F2FP.F16.F32.PACK_AB R127, R158, R157 ;  /* 0x0000009d9e7f723e */ /* 0x000fe400000000ff */
[----:B------:R-:W-:Y:S02]  /*8c00*/  F2FP.F16.F32.PACK_AB R128, R156, R155 ;  /* 0x0000009b9c80723e */ /* 0x000fe400000000ff */
[----:B-1----:R-:W-:-:S05]  /*8c10*/  F2FP.F16.F32.PACK_AB R2, R154, R153 ;  /* 0x000000999a02723e */ /* 0x002fca00000000ff */
[----:B------:R1:W-:Y:S01]  /*8c20*/  STL [R1+0x4a0], R2 ;  /* 0x0004a00201007387 */ /* 0x0003e20000100800 */
[----:B------:R-:W-:-:S03]  /*8c30*/  F2FP.F16.F32.PACK_AB R21, R22, R21 ;  /* 0x000000151615723e */ /* 0x000fc600000000ff */
[----:B------:R-:W-:Y:S04]  /*8c40*/  STL [R1+0x4a4], R23 ;  /* 0x0004a41701007387 */ /* 0x000fe80000100800 */
[----:B------:R-:W-:Y:S01]  /*8c50*/  STL [R1+0x4a8], R21 ;  /* 0x0004a81501007387 */ /* 0x000fe20000100800 */
[----:B-1----:R-:W-:-:S05]  /*8c60*/  F2FP.F16.F32.PACK_AB R2, R20, R19 ;  /* 0x000000131402723e */ /* 0x002fca00000000ff */
[----:B------:R1:W-:Y:S01]  /*8c70*/  STL [R1+0x4ac], R2 ;  /* 0x0004ac0201007387 */ /* 0x0003e20000100800 */
[----:B------:R-:W-:-:S05]  /*8c80*/  F2FP.F16.F32.PACK_AB R252, R16, R15 ;  /* 0x0000000f10fc723e */ /* 0x000fca00000000ff */
[----:B------:R-:W-:Y:S01]  /*8c90*/  STL [R1+0x664], R252 ;  /* 0x000664fc01007387 */ /* 0x000fe20000100800 */
[----:B-1----:R-:W-:-:S05]  /*8ca0*/  F2FP.F16.F32.PACK_AB R2, R18, R17 ;  /* 0x000000111202723e */ /* 0x002fca00000000ff */
[----:B------:R3:W-:Y:S04]  /*8cb0*/  STL [R1+0x490], R2 ;  /* 0x0004900201007387 */ /* 0x0007e80000100800 */
[----:B------:R-:W2:Y:S01]  /*8cc0*/  LDL.LU R192, [R1+0x50c] ;  /* 0x00050c0001c07983 */ /* 0x000ea20000300800 */
[----:B---3--:R-:W-:-:S03]  /*8cd0*/  F2FP.F16.F32.PACK_AB R2, R12, R11 ;  /* 0x0000000b0c02723e */ /* 0x008fc600000000ff */
[----:B------:R1:W-:Y:S04]  /*8ce0*/  STL [R1+0x498], R13 ;  /* 0x0004980d01007387 */ /* 0x0003e80000100800 */
[----:B------:R-:W2:Y:S04]  /*8cf0*/  LDL.LU R191, [R1+0x508] ;  /* 0x0005080001bf7983 */ /* 0x000ea80000300800 */
[----:B------:R3:W-:Y:S04]  /*8d00*/  STL [R1+0x49c], R2 ;  /* 0x00049c0201007387 */ /* 0x0007e80000100800 */
[----:B------:R-:W4:Y:S04]  /*8d10*/  LDL.LU R190, [R1+0x514] ;  /* 0x0005140001be7983 */ /* 0x000f280000300800 */
[----:B------:R-:W4:Y:S04]  /*8d20*/  LDL.LU R189, [R1+0x510] ;  /* 0x0005100001bd7983 */ /* 0x000f280000300800 */
        /* <DEDUP_REMOVED lines=10> */
[----:B------:R-:W3:Y:S04]  /*8dd0*/  LDL.LU R176, [R1+0x54c] ;  /* 0x00054c0001b07983 */ /* 0x000ee80000300800 */
[----:B------:R-:W3:Y:S04]  /*8de0*/  LDL.LU R175, [R1+0x548] ;  /* 0x0005480001af7983 */ /* 0x000ee80000300800 */
[----:B------:R-:W2:Y:S04]  /*8df0*/  LDL.LU R172, [R1+0x55c] ;  /* 0x00055c0001ac7983 */ /* 0x000ea80000300800 */
[----:B------:R-:W2:Y:S04]  /*8e00*/  LDL.LU R171, [R1+0x558] ;  /* 0x0005580001ab7983 */ /* 0x000ea80000300800 */
        /* <DEDUP_REMOVED lines=26> */
[----:B------:R-:W-:-:S03]  /*8fb0*/  IMAD.MOV.U32 R178, RZ, RZ, R10 ;  /* 0x000000ffffb27224 */ /* 0x000fc600078e000a */
[----:B------:R-:W5:Y:S01]  /*8fc0*/  LDL.LU R14, [R1+0x5d4] ;  /* 0x0005d400010e7983 */ /* 0x000f620000300800 */
[----:B------:R-:W-:-:S03]  /*8fd0*/  IMAD.MOV.U32 R177, RZ, RZ, R9 ;  /* 0x000000ffffb17224 */ /* 0x000fc600078e0009 */
[----:B-1----:R-:W5:Y:S01]  /*8fe0*/  LDL.LU R13, [R1+0x5d0] ;  /* 0x0005d000010d7983 */ /* 0x002f620000300800 */
[----:B------:R-:W-:-:S03]  /*8ff0*/  IMAD.MOV.U32 R174, RZ, RZ, R8 ;  /* 0x000000ffffae7224 */ /* 0x000fc600078e0008 */
[----:B------:R-:W5:Y:S01]  /*9000*/  LDL.LU R12, [R1+0x5dc] ;  /* 0x0005dc00010c7983 */ /* 0x000f620000300800 */
[----:B------:R-:W-:-:S03]  /*9010*/  IMAD.MOV.U32 R173, RZ, RZ, R7 ;  /* 0x000000ffffad7224 */ /* 0x000fc600078e0007 */
[----:B------:R-:W5:Y:S01]  /*9020*/  LDL.LU R11, [R1+0x5d8] ;  /* 0x0005d800010b7983 */ /* 0x000f620000300800 */
[----:B------:R-:W-:-:S03]  /*9030*/  IMAD.MOV.U32 R170, RZ, RZ, R6 ;  /* 0x000000ffffaa7224 */ /* 0x000fc600078e0006 */
[----:B------:R-:W5:Y:S01]  /*9040*/  LDL.LU R10, [R1+0x5e4] ;  /* 0x0005e400010a7983 */ /* 0x000f620000300800 */
[----:B------:R-:W-:-:S03]  /*9050*/  IMAD.MOV.U32 R169, RZ, RZ, R5 ;  /* 0x000000ffffa97224 */ /* 0x000fc600078e0005 */
[----:B------:R-:W5:Y:S04]  /*9060*/  LDL.LU R9, [R1+0x5e0] ;  /* 0x0005e00001097983 */ /* 0x000f680000300800 */
[----:B------:R-:W5:Y:S04]  /*9070*/  LDL.LU R8, [R1+0x5ec] ;  /* 0x0005ec0001087983 */ /* 0x000f680000300800 */
[----:B------:R-:W5:Y:S04]  /*9080*/  LDL.LU R7, [R1+0x5e8] ;  /* 0x0005e80001077983 */ /* 0x000f680000300800 */
[----:B------:R-:W5:Y:S04]  /*9090*/  LDL.LU R6, [R1+0x5f4] ;  /* 0x0005f40001067983 */ /* 0x000f680000300800 */
[----:B------:R-:W5:Y:S01]  /*90a0*/  LDL.LU R5, [R1+0x5f0] ;  /* 0x0005f00001057983 */ /* 0x000f620000300800 */
[----:B------:R-:W-:-:S02]  /*90b0*/  IMAD.MOV.U32 R166, RZ, RZ, R4 ;  /* 0x000000ffffa67224 */ /* 0x000fc400078e0004 */
[----:B------:R-:W-:Y:S01]  /*90c0*/  IMAD.MOV.U32 R165, RZ, RZ, R0 ;  /* 0x000000ffffa57224 */ /* 0x000fe200078e0000 */
[----:B------:R-:W5:Y:S04]  /*90d0*/  LDL.LU R4, [R1+0x5fc] ;  /* 0x0005fc0001047983 */ /* 0x000f680000300800 */
[----:B------:R-:W5:Y:S01]  /*90e0*/  LDL.LU R0, [R1+0x5f8] ;  /* 0x0005f80001007983 */ /* 0x000f620000300800 */
[----:B------:R-:W-:Y:S02]  /*90f0*/  F2FP.F16.F32.PACK_AB R52, R178, R177 ;  /* 0x000000b1b234723e */ /* 0x000fe400000000ff */
[----:B------:R-:W-:-:S03]  /*9100*/  F2FP.F16.F32.PACK_AB R53, R174, R173 ;  /* 0x000000adae35723e */ /* 0x000fc600000000ff */
[----:B------:R2:W-:Y:S01]  /*9110*/  STL [R1+0x460], R52 ;  /* 0x0004603401007387 */ /* 0x0005e20000100800 */
[----:B---3--:R-:W-:-:S05]  /*9120*/  F2FP.F16.F32.PACK_AB R2, R176, R175 ;  /* 0x000000afb002723e */ /* 0x008fca00000000ff */
[----:B------:R1:W-:Y:S01]  /*9130*/  STL [R1+0x464], R2 ;  /* 0x0004640201007387 */ /* 0x0003e20000100800 */
[----:B--2---:R-:W-:-:S03]  /*9140*/  F2FP.F16.F32.PACK_AB R52, R172, R171 ;  /* 0x000000abac34723e */ /* 0x004fc600000000ff */
[----:B------:R4:W-:Y:S01]  /*9150*/  STL [R1+0x468], R53 ;  /* 0x0004683501007387 */ /* 0x0009e20000100800 */
[----:B-1----:R-:W-:-:S03]  /*9160*/  F2FP.F16.F32.PACK_AB R2, R170, R169 ;  /* 0x000000a9aa02723e */ /* 0x002fc600000000ff */
[----:B------:R1:W-:Y:S01]  /*9170*/  STL [R1+0x46c], R52 ;  /* 0x00046c3401007387 */ /* 0x0003e20000100800 */
[----:B----4-:R-:W-:-:S03]  /*9180*/  F2FP.F16.F32.PACK_AB R53, R168, R167 ;  /* 0x000000a7a835723e */ /* 0x010fc600000000ff */
[----:B------:R5:W-:Y:S01]  /*9190*/  STL [R1+0x450], R2 ;  /* 0x0004500201007387 */ /* 0x000be20000100800 */
[----:B-1----:R-:W-:-:S03]  /*91a0*/  F2FP.F16.F32.PACK_AB R52, R166, R165 ;  /* 0x000000a5a634723e */ /* 0x002fc600000000ff */
[----:B------:R-:W-:Y:S01]  /*91b0*/  STL [R1+0x454], R53 ;  /* 0x0004543501007387 */ /* 0x000fe20000100800 */
[----:B-----5:R-:W-:-:S03]  /*91c0*/  F2FP.F16.F32.PACK_AB R2, R164, R163 ;  /* 0x000000a3a402723e */ /* 0x020fc600000000ff */
[----:B------:R-:W-:Y:S04]  /*91d0*/  STL [R1+0x458], R52 ;  /* 0x0004583401007387 */ /* 0x000fe80000100800 */
[----:B------:R1:W-:Y:S02]  /*91e0*/  STL [R1+0x45c], R2 ;  /* 0x00045c0201007387 */ /* 0x0003e40000100800 */
[----:B-1----:R-:W-:-:S05]  /*91f0*/  F2FP.F16.F32.PACK_AB R2, R18, R17 ;  /* 0x000000111202723e */ /* 0x002fca00000000ff */
[----:B------:R1:W-:Y:S01]  /*9200*/  STL [R1+0x420], R2 ;  /* 0x0004200201007387 */ /* 0x0003e20000100800 */
[----:B------:R-:W-:Y:S02]  /*9210*/  F2FP.F16.F32.PACK_AB R15, R16, R15 ;  /* 0x0000000f100f723e */ /* 0x000fe400000000ff */
[----:B------:R-:W-:-:S03]  /*9220*/  F2FP.F16.F32.PACK_AB R13, R14, R13 ;  /* 0x0000000d0e0d723e */ /* 0x000fc600000000ff */
[----:B------:R-:W-:Y:S01]  /*9230*/  STL [R1+0x424], R15 ;  /* 0x0004240f01007387 */ /* 0x000fe20000100800 */
[----:B-1----:R-:W-:-:S03]  /*9240*/  F2FP.F16.F32.PACK_AB R2, R12, R11 ;  /* 0x0000000b0c02723e */ /* 0x002fc600000000ff */
[----:B------:R-:W-:Y:S04]  /*9250*/  STL [R1+0x428], R13 ;  /* 0x0004280d01007387 */ /* 0x000fe80000100800 */
[----:B------:R1:W-:Y:S01]  /*9260*/  STL [R1+0x42c], R2 ;  /* 0x00042c0201007387 */ /* 0x0003e20000100800 */
[----:B------:R-:W-:Y:S02]  /*9270*/  F2FP.F16.F32.PACK_AB R9, R10, R9 ;  /* 0x000000090a09723e */ /* 0x000fe400000000ff */
[----:B------:R-:W-:-:S03]  /*9280*/  F2FP.F16.F32.PACK_AB R7, R8, R7 ;  /* 0x000000070807723e */ /* 0x000fc600000000ff */
[----:B------:R-:W-:Y:S04]  /*9290*/  STL [R1+0x410], R9 ;  /* 0x0004100901007387 */ /* 0x000fe80000100800 */
[----:B------:R-:W-:Y:S01]  /*92a0*/  STL [R1+0x414], R7 ;  /* 0x0004140701007387 */ /* 0x000fe20000100800 */
[----:B-1----:R-:W-:-:S03]  /*92b0*/  F2FP.F16.F32.PACK_AB R2, R6, R5 ;  /* 0x000000050602723e */ /* 0x002fc600000000ff */
[----:B------:R-:W2:Y:S04]  /*92c0*/  LDL.LU R57, [R1+0x204] ;  /* 0x0002040001397983 */ /* 0x000ea80000300800 */
[----:B------:R1:W-:Y:S04]  /*92d0*/  STL [R1+0x418], R2 ;  /* 0x0004180201007387 */ /* 0x0003e80000100800 */
[----:B------:R-:W2:Y:S04]  /*92e0*/  LDL.LU R56, [R1+0x200] ;  /* 0x0002000001387983 */ /* 0x000ea80000300800 */
[----:B------:R-:W3:Y:S04]  /*92f0*/  LDL.LU R55, [R1+0x20c] ;  /* 0x00020c0001377983 */ /* 0x000ee80000300800 */
[----:B------:R-:W3:Y:S04]  /*9300*/  LDL.LU R54, [R1+0x208] ;  /* 0x0002080001367983 */ /* 0x000ee80000300800 */
[----:B------:R-:W4:Y:S04]  /*9310*/  LDL.LU R53, [R1+0x214] ;  /* 0x0002140001357983 */ /* 0x000f280000300800 */
[----:B------:R-:W4:Y:S04]  /*9320*/  LDL.LU R52, [R1+0x210] ;  /* 0x0002100001347983 */ /* 0x000f280000300800 */
[----:B-1----:R-:W5:Y:S04]  /*9330*/  LDL.LU R2, [R1+0x21c] ;  /* 0x00021c0001027983 */ /* 0x002f680000300800 */
[----:B------:R-:W5:Y:S04]  /*9340*/  LDL.LU R251, [R1+0x218] ;  /* 0x0002180001fb7983 */ /* 0x000f680000300800 */
[----:B------:R-:W2:Y:S04]  /*9350*/  LDL.LU R250, [R1+0x224] ;  /* 0x0002240001fa7983 */ /* 0x000ea80000300800 */
[----:B------:R-:W2:Y:S04]  /*9360*/  LDL.LU R249, [R1+0x220] ;  /* 0x0002200001f97983 */ /* 0x000ea80000300800 */
[----:B------:R-:W3:Y:S04]  /*9370*/  LDL.LU R248, [R1+0x22c] ;  /* 0x00022c0001f87983 */ /* 0x000ee80000300800 */
[----:B------:R-:W3:Y:S04]  /*9380*/  LDL.LU R247, [R1+0x228] ;  /* 0x0002280001f77983 */ /* 0x000ee80000300800 */
[----:B------:R-:W5:Y:S04]  /*9390*/  LDL.LU R246, [R1+0x234] ;  /* 0x0002340001f67983 */ /* 0x000f680000300800 */
[----:B------:R-:W5:Y:S04]  /*93a0*/  LDL.LU R245, [R1+0x230] ;  /* 0x0002300001f57983 */ /* 0x000f680000300800 */
[----:B------:R-:W5:Y:S04]  /*93b0*/  LDL.LU R244, [R1+0x23c] ;  /* 0x00023c0001f47983 */ /* 0x000f680000300800 */
[----:B------:R-:W5:Y:S04]  /*93c0*/  LDL.LU R243, [R1+0x238] ;  /* 0x0002380001f37983 */ /* 0x000f680000300800 */
        /* <DEDUP_REMOVED lines=10> */
[----:B------:R-:W2:Y:S04]  /*9470*/  LDL.LU R232, [R1+0x26c] ;  /* 0x00026c0001e87983 */ /* 0x000ea80000300800 */
[----:B------:R-:W2:Y:S04]  /*9480*/  LDL.LU R231, [R1+0x268] ;  /* 0x0002680001e77983 */ /* 0x000ea80000300800 */
        /* <DEDUP_REMOVED lines=32> */
[----:B------:R-:W-:-:S03]  /*9690*/  F2FP.F16.F32.PACK_AB R141, R194, R193 ;  /* 0x000000c1c28d723e */ /* 0x000fc600000000ff */
        /* <DEDUP_REMOVED lines=84> */
[----:B---3--:R-:W-:-:S02]  /*9be0*/  F2FP.F16.F32.PACK_AB R114, R248, R247 ;  /* 0x000000f7f872723e */ /* 0x008fc400000000ff */
[----:B----4-:R-:W-:Y:S02]  /*9bf0*/  F2FP.F16.F32.PACK_AB R248, R242, R241 ;  /* 0x000000f1f2f8723e */ /* 0x010fe400000000ff */
[----:B--2---:R-:W-:Y:S02]  /*9c00*/  F2FP.F16.F32.PACK_AB R241, R232, R231 ;  /* 0x000000e7e8f1723e */ /* 0x004fe400000000ff */
[----:B-----5:R-:W-:Y:S02]  /*9c10*/  F2FP.F16.F32.PACK_AB R232, R226, R225 ;  /* 0x000000e1e2e8723e */ /* 0x020fe400000000ff */
[----:B------:R-:W-:Y:S02]  /*9c20*/  F2FP.F16.F32.PACK_AB R113, R250, R249 ;  /* 0x000000f9fa71723e */ /* 0x000fe400000000ff */
[----:B------:R-:W-:Y:S02]  /*9c30*/  F2FP.F16.F32.PACK_AB R225, R216, R215 ;  /* 0x000000d7d8e1723e */ /* 0x000fe400000000ff */
[----:B------:R-:W-:-:S02]  /*9c40*/  F2FP.F16.F32.PACK_AB R249, R240, R239 ;  /* 0x000000eff0f9723e */ /* 0x000fc400000000ff */
[----:B------:R-:W-:Y:S02]  /*9c50*/  F2FP.F16.F32.PACK_AB R216, R210, R209 ;  /* 0x000000d1d2d8723e */ /* 0x000fe400000000ff */
[----:B------:R-:W-:Y:S02]  /*9c60*/  F2FP.F16.F32.PACK_AB R240, R234, R233 ;  /* 0x000000e9eaf0723e */ /* 0x000fe400000000ff */
[----:B------:R-:W-:Y:S02]  /*9c70*/  F2FP.F16.F32.PACK_AB R233, R224, R223 ;  /* 0x000000dfe0e9723e */ /* 0x000fe400000000ff */
[----:B------:R-:W-:Y:S02]  /*9c80*/  F2FP.F16.F32.PACK_AB R224, R218, R217 ;  /* 0x000000d9dae0723e */ /* 0x000fe400000000ff */
[----:B------:R-:W-:Y:S02]  /*9c90*/  F2FP.F16.F32.PACK_AB R217, R208, R207 ;  /* 0x000000cfd0d9723e */ /* 0x000fe400000000ff */
[----:B------:R-:W-:-:S02]  /*9ca0*/  F2FP.F16.F32.PACK_AB R209, R200, R199 ;  /* 0x000000c7c8d1723e */ /* 0x000fc400000000ff */
[----:B------:R-:W-:Y:S02]  /*9cb0*/  F2FP.F16.F32.PACK_AB R208, R202, R201 ;  /* 0x000000c9cad0723e */ /* 0x000fe400000000ff */
[----:B------:R-:W-:Y:S02]  /*9cc0*/  F2FP.F16.F32.PACK_AB R135, R53, R52 ;  /* 0x000000343587723e */ /* 0x000fe400000000ff */
[----:B------:R-:W2:Y:S01]  /*9cd0*/  LDL.LU R52, [R1+0x4] ;  /* 0x0000040001347983 */ /* 0x000ea20000300800 */
[----:B------:R-:W-:Y:S02]  /*9ce0*/  F2FP.F16.F32.PACK_AB R116, R244, R243 ;  /* 0x000000f3f474723e */ /* 0x000fe400000000ff */
        /* <DEDUP_REMOVED lines=33> */
[----:B------:R-:W2:Y:S04]  /*9f00*/  LDL.LU R8, [R1] ;  /* 0x0000000001087983 */ /* 0x000ea80000300800 */
[----:B------:R-:W3:Y:S04]  /*9f10*/  LDL.LU R53, [R1+0xc] ;  /* 0x00000c0001357983 */ /* 0x000ee80000300800 */
[----:B------:R-:W3:Y:S04]  /*9f20*/  LDL.LU R9, [R1+0x8] ;  /* 0x0000080001097983 */ /* 0x000ee80000300800 */
[----:B------:R-:W4:Y:S04]  /*9f30*/  LDL.LU R54, [R1+0x14] ;  /* 0x0000140001367983 */ /* 0x000f280000300800 */
[----:B------:R-:W4:Y:S01]  /*9f40*/  LDL.LU R10, [R1+0x10] ;  /* 0x00001000010a7983 */ /* 0x000f220000300800 */
[----:B------:R-:W-:-:S03]  /*9f50*/  F2FP.F16.F32.PACK_AB R19, R5, R4 ;  /* 0x000000040513723e */ /* 0x000fc600000000ff */
[----:B------:R-:W5:Y:S04]  /*9f60*/  LDL.LU R55, [R1+0x1c] ;  /* 0x00001c0001377983 */ /* 0x000f680000300800 */
[----:B------:R-:W5:Y:S04]  /*9f70*/  LDL.LU R11, [R1+0x18] ;  /* 0x00001800010b7983 */ /* 0x000f680000300800 */
[----:B------:R-:W5:Y:S01]  /*9f80*/  LDL.LU R56, [R1+0x24] ;  /* 0x0000240001387983 */ /* 0x000f620000300800 */
[----:B------:R-:W-:-:S03]  /*9f90*/  F2FP.F16.F32.PACK_AB R18, R7, R6 ;  /* 0x000000060712723e */ /* 0x000fc600000000ff */
        /* <DEDUP_REMOVED lines=118> */
[----:B------:R-:W5:Y:S01]  /*a700*/  LDL.LU R237, [R1+0x1c8] ;  /* 0x0001c80001ed7983 */ /* 0x000f620000300800 */
[----:B------:R-:W-:-:S03]  /*a710*/  IMAD.SHL.U32 R0, R3, 0x80, RZ ;  /* 0x0000008003007824 */ /* 0x000fc600078e00ff */
[----:B------:R-:W5:Y:S01]  /*a720*/  LDL.LU R110, [R1+0x1d4] ;  /* 0x0001d400016e7983 */ /* 0x000f620000300800 */
[----:B------:R-:W-:-:S03]  /*a730*/  IMAD.SHL.U32 R2, R3, 0x10, RZ ;  /* 0x0000001003027824 */ /* 0x000fc600078e00ff */
[----:B------:R-:W5:Y:S04]  /*a740*/  LDL.LU R238, [R1+0x1d0] ;  /* 0x0001d00001ee7983 */ /* 0x000f680000300800 */
[----:B------:R-:W5:Y:S04]  /*a750*/  LDL.LU R111, [R1+0x1dc] ;  /* 0x0001dc00016f7983 */ /* 0x000f680000300800 */
[----:B------:R-:W5:Y:S04]  /*a760*/  LDL.LU R239, [R1+0x1d8] ;  /* 0x0001d80001ef7983 */ /* 0x000f680000300800 */
[----:B------:R-:W5:Y:S04]  /*a770*/  LDL.LU R3, [R1+0x1e4] ;  /* 0x0001e40001037983 */ /* 0x000f680000300800 */
[----:B------:R-:W5:Y:S01]  /*a780*/  LDL.LU R244, [R1+0x1e0] ;  /* 0x0001e00001f47983 */ /* 0x000f620000300800 */
[----:B------:R-:W-:-:S02]  /*a790*/  LOP3.LUT R0, R0, 0x780, RZ, 0xc0, !PT ;  /* 0x0000078000007812 */ /* 0x000fc400078ec0ff */
[----:B------:R-:W-:Y:S01]  /*a7a0*/  F2FP.F16.F32.PACK_AB R115, R246, R245 ;  /* 0x000000f5f673723e */ /* 0x000fe200000000ff */
[----:B------:R-:W5:Y:S01]  /*a7b0*/  LDL.LU R112, [R1+0x1ec] ;  /* 0x0001ec0001707983 */ /* 0x000f620000300800 */
[----:B------:R-:W-:-:S03]  /*a7c0*/  LOP3.LUT R0, R0, 0x70, R2, 0xf8, !PT ;  /* 0x0000007000007812 */ /* 0x000fc600078ef802 */
[----:B------:R-:W5:Y:S01]  /*a7d0*/  LDL.LU R245, [R1+0x1e8] ;  /* 0x0001e80001f57983 */ /* 0x000f620000300800 */
[----:B--2---:R-:W-:-:S03]  /*a7e0*/  F2FP.F16.F32.PACK_AB R8, R52, R8 ;  /* 0x000000083408723e */ /* 0x004fc600000000ff */
[----:B------:R-:W2:Y:S01]  /*a7f0*/  LDL.LU R246, [R1+0x1f0] ;  /* 0x0001f00001f67983 */ /* 0x000ea20000300800 */
[----:B---3--:R-:W-:-:S03]  /*a800*/  F2FP.F16.F32.PACK_AB R9, R53, R9 ;  /* 0x000000093509723e */ /* 0x008fc600000000ff */
[----:B------:R-:W3:Y:S01]  /*a810*/  LDL.LU R247, [R1+0x1f8] ;  /* 0x0001f80001f77983 */ /* 0x000ee20000300800 */
[----:B----4-:R-:W-:-:S03]  /*a820*/  F2FP.F16.F32.PACK_AB R10, R54, R10 ;  /* 0x0000000a360a723e */ /* 0x010fc600000000ff */
[----:B------:R-:W3:Y:S01]  /*a830*/  LDL.LU R2, [R1+0x1fc] ;  /* 0x0001fc0001027983 */ /* 0x000ee20000300800 */
[----:B-----5:R-:W-:-:S03]  /*a840*/  F2FP.F16.F32.PACK_AB R11, R55, R11 ;  /* 0x0000000b370b723e */ /* 0x020fc600000000ff */
[----:B------:R-:W4:Y:S01]  /*a850*/  LDL.LU R52, [R1+0x7f4] ;  /* 0x0007f40001347983 */ /* 0x000f220000300800 */
[----:B------:R-:W-:-:S03]  /*a860*/  F2FP.F16.F32.PACK_AB R4, R56, R4 ;  /* 0x000000043804723e */ /* 0x000fc600000000ff */
[----:B------:R-:W4:Y:S01]  /*a870*/  LDL.LU R53, [R1+0x7f0] ;  /* 0x0007f00001357983 */ /* 0x000f220000300800 */
[----:B------:R-:W-:-:S03]  /*a880*/  F2FP.F16.F32.PACK_AB R5, R57, R5 ;  /* 0x000000053905723e */ /* 0x000fc600000000ff */
[----:B------:R-:W5:Y:S01]  /*a890*/  LDL.LU R54, [R1+0x7ec] ;  /* 0x0007ec0001367983 */ /* 0x000f620000300800 */
[----:B------:R-:W-:-:S03]  /*a8a0*/  F2FP.F16.F32.PACK_AB R6, R58, R6 ;  /* 0x000000063a06723e */ /* 0x000fc600000000ff */
[----:B------:R-:W5:Y:S01]  /*a8b0*/  LDL.LU R55, [R1+0x7e8] ;  /* 0x0007e80001377983 */ /* 0x000f620000300800 */
[----:B------:R-:W-:-:S03]  /*a8c0*/  F2FP.F16.F32.PACK_AB R7, R59, R7 ;  /* 0x000000073b07723e */ /* 0x000fc600000000ff */
[----:B------:R-:W2:Y:S01]  /*a8d0*/  LDL.LU R56, [R1+0x7e4] ;  /* 0x0007e40001387983 */ /* 0x000ea20000300800 */
[----:B------:R-:W-:-:S03]  /*a8e0*/  F2FP.F16.F32.PACK_AB R12, R60, R12 ;  /* 0x0000000c3c0c723e */ /* 0x000fc600000000ff */
[----:B------:R-:W2:Y:S01]  /*a8f0*/  LDL.LU R57, [R1+0x7e0] ;  /* 0x0007e00001397983 */ /* 0x000ea20000300800 */
[----:B------:R-:W-:-:S03]  /*a900*/  F2FP.F16.F32.PACK_AB R13, R61, R13 ;  /* 0x0000000d3d0d723e */ /* 0x000fc600000000ff */
[----:B------:R-:W3:Y:S01]  /*a910*/  LDL.LU R58, [R1+0x7dc] ;  /* 0x0007dc00013a7983 */ /* 0x000ee20000300800 */
        /* <DEDUP_REMOVED lines=75> */
[----:B------:R-:W3:Y:S04]  /*add0*/  LDL.LU R96, [R1+0x744] ;  /* 0x0007440001607983 */ /* 0x000ee80000300800 */
        /* <DEDUP_REMOVED lines=21> */
[----:B------:R-:W-:Y:S02]  /*af30*/  F2FP.F16.F32.PACK_AB R244, R3, R244 ;  /* 0x000000f403f4723e */ /* 0x000fe400000000ff */
[----:B------:R-:W1:Y:S01]  /*af40*/  S2R R3, SR_TID.X ;  /* 0x0000000000037919 */ /* 0x000e620000002100 */
[----:B------:R-:W-:Y:S02]  /*af50*/  F2FP.F16.F32.PACK_AB R237, R109, R237 ;  /* 0x000000ed6ded723e */ /* 0x000fe400000000ff */
[----:B------:R-:W-:Y:S01]  /*af60*/  F2FP.F16.F32.PACK_AB R238, R110, R238 ;  /* 0x000000ee6eee723e */ /* 0x000fe200000000ff */
[----:B------:R-:W3:Y:S01]  /*af70*/  LDL.LU R109, [R1+0x710] ;  /* 0x00071000016d7983 */ /* 0x000ee20000300800 */
[----:B------:R-:W-:-:S03]  /*af80*/  F2FP.F16.F32.PACK_AB R239, R111, R239 ;  /* 0x000000ef6fef723e */ /* 0x000fc600000000ff */
[----:B------:R-:W3:Y:S04]  /*af90*/  LDL.LU R110, [R1+0x70c] ;  /* 0x00070c00016e7983 */ /* 0x000ee80000300800 */
[----:B------:R-:W3:Y:S01]  /*afa0*/  LDL.LU R111, [R1+0x708] ;  /* 0x00070800016f7983 */ /* 0x000ee20000300800 */
[----:B------:R-:W-:Y:S02]  /*afb0*/  F2FP.F16.F32.PACK_AB R25, R27, R26 ;  /* 0x0000001a1b19723e */ /* 0x000fe400000000ff */
[----:B------:R-:W-:Y:S02]  /*afc0*/  F2FP.F16.F32.PACK_AB R245, R112, R245 ;  /* 0x000000f570f5723e */ /* 0x000fe400000000ff */
[----:B------:R-:W-:Y:S01]  /*afd0*/  F2FP.F16.F32.PACK_AB R26, R29, R28 ;  /* 0x0000001c1d1a723e */ /* 0x000fe200000000ff */
[----:B------:R-:W-:Y:S01]  /*afe0*/  IMAD.MOV.U32 R28, RZ, RZ, R113 ;  /* 0x000000ffff1c7224 */ /* 0x000fe200078e0071 */
[----:B------:R-:W-:-:S02]  /*aff0*/  F2FP.F16.F32.PACK_AB R27, R31, R30 ;  /* 0x0000001e1f1b723e */ /* 0x000fc400000000ff */
[----:B-1----:R-:W-:Y:S02]  /*b000*/  LOP3.LUT R0, R0, 0x10, R3, 0x78, !PT ;  /* 0x0000001000007812 */ /* 0x002fe400078e7803 */
[----:B------:R-:W3:Y:S01]  /*b010*/  LDL.LU R3, [R1+0x1f4] ;  /* 0x0001f40001037983 */ /* 0x000ee20000300800 */
[----:B------:R-:W-:Y:S01]  /*b020*/  IMAD.MOV.U32 R29, RZ, RZ, R114 ;  /* 0x000000ffff1d7224 */ /* 0x000fe200078e0072 */
[----:B------:R-:W-:Y:S02]  /*b030*/  F2FP.F16.F32.PACK_AB R32, R33, R32 ;  /* 0x000000202120723e */ /* 0x000fe400000000ff */
[----:B------:R-:W3:Y:S01]  /*b040*/  LDL.LU R112, [R1+0x704] ;  /* 0x0007040001707983 */ /* 0x000ee20000300800 */
[----:B------:R-:W-:Y:S01]  /*b050*/  IMAD.MOV.U32 R30, RZ, RZ, R115 ;  /* 0x000000ffff1e7224 */ /* 0x000fe200078e0073 */
[----:B------:R-:W-:Y:S02]  /*b060*/  F2FP.F16.F32.PACK_AB R33, R35, R34 ;  /* 0x000000222321723e */ /* 0x000fe400000000ff */
[----:B------:R-:W3:Y:S01]  /*b070*/  LDL.LU R113, [R1+0x700] ;  /* 0x0007000001717983 */ /* 0x000ee20000300800 */
[----:B------:R-:W-:Y:S01]  /*b080*/  IMAD.MOV.U32 R31, RZ, RZ, R116 ;  /* 0x000000ffff1f7224 */ /* 0x000fe200078e0074 */
[----:B------:R-:W-:-:S02]  /*b090*/  F2FP.F16.F32.PACK_AB R34, R37, R36 ;  /* 0x000000242522723e */ /* 0x000fc400000000ff */
        /* <DEDUP_REMOVED lines=23> */
[----:B----4-:R-:W-:Y:S02]  /*b210*/  F2FP.F16.F32.PACK_AB R50, R53, R52 ;  /* 0x000000343532723e */ /* 0x010fe400000000ff */
[----:B------:R-:W4:Y:S01]  /*b220*/  LDL.LU R122, [R1+0x6dc] ;  /* 0x0006dc00017a7983 */ /* 0x000f220000300800 */
[----:B------:R-:W-:Y:S01]  /*b230*/  IMAD.MOV.U32 R52, RZ, RZ, R125 ;  /* 0x000000ffff347224 */ /* 0x000fe200078e007d */
[----:B-----5:R-:W-:-:S02]  /*b240*/  F2FP.F16.F32.PACK_AB R51, R55, R54 ;  /* 0x000000363733723e */ /* 0x020fc400000000ff */
[----:B------:R-:W4:Y:S01]  /*b250*/  LDL.LU R123, [R1+0x6d8] ;  /* 0x0006d800017b7983 */ /* 0x000f220000300800 */
[----:B------:R-:W-:Y:S01]  /*b260*/  IMAD.MOV.U32 R53, RZ, RZ, R126 ;  /* 0x000000ffff357224 */ /* 0x000fe200078e007e */
[----:B--2---:R-:W-:Y:S02]  /*b270*/  F2FP.F16.F32.PACK_AB R56, R57, R56 ;  /* 0x000000383938723e */ /* 0x004fe400000000ff */
[----:B------:R-:W2:Y:S01]  /*b280*/  LDL.LU R124, [R1+0x6d4] ;  /* 0x0006d400017c7983 */ /* 0x000ea20000300800 */
[----:B------:R-:W-:Y:S01]  /*b290*/  IMAD.MOV.U32 R54, RZ, RZ, R127 ;  /* 0x000000ffff367224 */ /* 0x000fe200078e007f */
[----:B---3--:R-:W-:Y:S02]  /*b2a0*/  F2FP.F16.F32.PACK_AB R57, R59, R58 ;  /* 0x0000003a3b39723e */ /* 0x008fe400000000ff */
[----:B------:R-:W2:Y:S01]  /*b2b0*/  LDL.LU R125, [R1+0x6d0] ;  /* 0x0006d000017d7983 */ /* 0x000ea20000300800 */
        /* <DEDUP_REMOVED lines=8> */
[----:B------:R-:W5:Y:S01]  /*b340*/  LDL.LU R128, [R1+0x6c4] ;  /* 0x0006c40001807983 */ /* 0x000f620000300800 */
[----:B------:R-:W-:Y:S01]  /*b350*/  IMAD.MOV.U32 R62, RZ, RZ, R131 ;  /* 0x000000ffff3e7224 */ /* 0x000fe200078e0083 */
[----:B------:R-:W-:-:S02]  /*b360*/  F2FP.F16.F32.PACK_AB R65, R67, R66 ;  /* 0x000000424341723e */ /* 0x000fc400000000ff */
[----:B------:R-:W5:Y:S01]  /*b370*/  LDL.LU R129, [R1+0x6c0] ;  /* 0x0006c00001817983 */ /* 0x000f620000300800 */
[----:B------:R-:W-:Y:S01]  /*b380*/  IMAD.MOV.U32 R63, RZ, RZ, R132 ;  /* 0x000000ffff3f7224 */ /* 0x000fe200078e0084 */
[----:B------:R-:W-:Y:S02]  /*b390*/  F2FP.F16.F32.PACK_AB R66, R69, R68 ;  /* 0x000000444542723e */ /* 0x000fe400000000ff */
[----:B------:R-:W5:Y:S01]  /*b3a0*/  LDL.LU R130, [R1+0x6bc] ;  /* 0x0006bc0001827983 */ /* 0x000f620000300800 */
        /* <DEDUP_REMOVED lines=12> */
[----:B------:R-:W-:-:S03]  /*b470*/  IMAD.MOV.U32 R76, RZ, RZ, R137 ;  /* 0x000000ffff4c7224 */ /* 0x000fc600078e0089 */
[----:B------:R-:W5:Y:S01]  /*b480*/  LDL.LU R135, [R1+0x6a8] ;  /* 0x0006a80001877983 */ /* 0x000f620000300800 */
[----:B------:R-:W-:Y:S01]  /*b490*/  F2FP.F16.F32.PACK_AB R75, R79, R78 ;  /* 0x0000004e4f4b723e */ /* 0x000fe200000000ff */
[----:B------:R-:W-:Y:S02]  /*b4a0*/  IMAD.MOV.U32 R77, RZ, RZ, R138 ;  /* 0x000000ffff4d7224 */ /* 0x000fe400078e008a */
[----:B------:R-:W5:Y:S01]  /*b4b0*/  LDL.LU R136, [R1+0x6a4] ;  /* 0x0006a40001887983 */ /* 0x000f620000300800 */
[----:B------:R-:W-:-:S03]  /*b4c0*/  IMAD.MOV.U32 R78, RZ, RZ, R139 ;  /* 0x000000ffff4e7224 */ /* 0x000fc600078e008b */
[----:B------:R-:W5:Y:S01]  /*b4d0*/  LDL.LU R137, [R1+0x6a0] ;  /* 0x0006a00001897983 */ /* 0x000f620000300800 */
[----:B------:R-:W-:Y:S01]  /*b4e0*/  F2FP.F16.F32.PACK_AB R80, R81, R80 ;  /* 0x000000505150723e */ /* 0x000fe200000000ff */
[----:B------:R-:W-:Y:S02]  /*b4f0*/  IMAD.MOV.U32 R79, RZ, RZ, R140 ;  /* 0x000000ffff4f7224 */ /* 0x000fe400078e008c */
[----:B------:R-:W5:Y:S01]  /*b500*/  LDL.LU R138, [R1+0x69c] ;  /* 0x00069c00018a7983 */ /* 0x000f620000300800 */
[----:B------:R-:W-:-:S03]  /*b510*/  F2FP.F16.F32.PACK_AB R81, R83, R82 ;  /* 0x000000525351723e */ /* 0x000fc600000000ff */
[----:B------:R-:W5:Y:S04]  /*b520*/  LDL.LU R139, [R1+0x698] ;  /* 0x00069800018b7983 */ /* 0x000f680000300800 */
        /* <DEDUP_REMOVED lines=11> */
[----:B------:R-:W-:Y:S02]  /*b5e0*/  F2FP.F16.F32.PACK_AB R88, R89, R88 ;  /* 0x000000585958723e */ /* 0x000fe400000000ff */
[----:B------:R-:W-:Y:S02]  /*b5f0*/  F2FP.F16.F32.PACK_AB R89, R91, R90 ;  /* 0x0000005a5b59723e */ /* 0x000fe400000000ff */
        /* <DEDUP_REMOVED lines=12> */
[----:B------:R-:W-:Y:S02]  /*b6c0*/  F2FP.F16.F32.PACK_AB R98, R101, R100 ;  /* 0x000000646562723e */ /* 0x000fe400000000ff */
[----:B------:R-:W5:Y:S01]  /*b6d0*/  LDL.LU R100, [R1+0x650] ;  /* 0x0006500001647983 */ /* 0x000f620000300800 */
[----:B------:R-:W-:Y:S01]  /*b6e0*/  F2FP.F16.F32.PACK_AB R247, R2, R247 ;  /* 0x000000f702f7723e */ /* 0x000fe200000000ff */
[----:B------:R-:W-:Y:S02]  /*b6f0*/  IMAD.MOV.U32 R101, RZ, RZ, R149 ;  /* 0x000000ffff657224 */ /* 0x000fe400078e0095 */
[----:B------:R-:W5:Y:S01]  /*b700*/  LDL.LU R149, [R1+0x670] ;  /* 0x0006700001957983 */ /* 0x000f620000300800 */
[----:B------:R-:W-:Y:S01]  /*b710*/  F2FP.F16.F32.PACK_AB R99, R103, R102 ;  /* 0x000000666763723e */ /* 0x000fe200000000ff */
[----:B------:R-:W-:-:S02]  /*b720*/  IMAD.MOV.U32 R102, RZ, RZ, R150 ;  /* 0x000000ffff667224 */ /* 0x000fc400078e0096 */
[----:B------:R-:W-:Y:S01]  /*b730*/  IMAD.MOV.U32 R103, RZ, RZ, R151 ;  /* 0x000000ffff677224 */ /* 0x000fe200078e0097 */
[----:B------:R-:W5:Y:S04]  /*b740*/  LDL.LU R150, [R1+0x66c] ;  /* 0x00066c0001967983 */ /* 0x000f680000300800 */
[----:B------:R-:W5:Y:S01]  /*b750*/  LDL.LU R151, [R1+0x668] ;  /* 0x0006680001977983 */ /* 0x000f620000300800 */
[----:B------:R-:W-:Y:S02]  /*b760*/  F2FP.F16.F32.PACK_AB R246, R3, R246 ;  /* 0x000000f603f6723e */ /* 0x000fe400000000ff */
[----:B------:R-:W1:Y:S02]  /*b770*/  S2R R3, SR_TID.X ;  /* 0x0000000000037919 */ /* 0x000e640000002100 */
[----:B-1----:R-:W-:-:S05]  /*b780*/  IMAD.SHL.U32 R3, R3, 0x40, RZ ;  /* 0x0000004003037824 */ /* 0x002fca00078e00ff */
[----:B------:R-:W-:-:S05]  /*b790*/  LOP3.LUT R0, R0, 0x1800, R3, 0xf8, !PT ;  /* 0x0000180000007812 */ /* 0x000fca00078ef803 */
[C---:B------:R-:W-:Y:S01]  /*b7a0*/  VIADD R2, R0.reuse, UR40 ;  /* 0x0000002800027c36 */ /* 0x040fe20008000000 */
[----:B------:R-:W-:Y:S02]  /*b7b0*/  LOP3.LUT R3, R0, 0x20, RZ, 0x3c, !PT ;  /* 0x0000002000037812 */ /* 0x000fe400078e3cff */
[----:B------:R-:W-:Y:S02]  /*b7c0*/  F2FP.F16.F32.PACK_AB R120, R121, R120 ;  /* 0x000000787978723e */ /* 0x000fe400000000ff */
[----:B----4-:R-:W-:Y:S01]  /*b7d0*/  F2FP.F16.F32.PACK_AB R121, R123, R122 ;  /* 0x0000007a7b79723e */ /* 0x010fe200000000ff */
[----:B------:R-:W-:Y:S01]  /*b7e0*/  VIADD R3, R3, UR40 ;  /* 0x0000002803037c36 */ /* 0x000fe20008000000 */
[----:B--2---:R-:W-:Y:S02]  /*b7f0*/  F2FP.F16.F32.PACK_AB R122, R125, R124 ;  /* 0x0000007c7d7a723e */ /* 0x004fe400000000ff */
[----:B---3--:R-:W-:Y:S01]  /*b800*/  F2FP.F16.F32.PACK_AB R123, R127, R126 ;  /* 0x0000007e7f7b723e */ /* 0x008fe200000000ff */
[----:B-----5:R-:W-:Y:S04]  /*b810*/  STSM.16.M88.4 [R2], R100 ;  /* 0x0000006402007844 */ /* 0x020fe80000000200 */
[----:B------:R-:W-:Y:S04]  /*b820*/  STSM.16.M88.4 [R2+0x8000], R92 ;  /* 0x0080005c02007844 */ /* 0x000fe80000000200 */
        /* <DEDUP_REMOVED lines=14> */
[----:B------:R1:W-:Y:S04]  /*b910*/  STSM.16.M88.4 [R3], R60 ;  /* 0x0000003c03007844 */ /* 0x0003e80000000200 */
[----:B------:R-:W-:Y:S04]  /*b920*/  STSM.16.M88.4 [R3+0x8000], R52 ;  /* 0x0080003403007844 */ /* 0x000fe80000000200 */
[----:B-1----:R-:W2:Y:S04]  /*b930*/  LDL.LU R60, [R1+0x420] ;  /* 0x00042000013c7983 */ /* 0x002ea80000300800 */
[----:B------:R-:W2:Y:S04]  /*b940*/  LDL.LU R61, [R1+0x424] ;  /* 0x00042400013d7983 */ /* 0x000ea80000300800 */
[----:B------:R-:W2:Y:S04]  /*b950*/  LDL.LU R62, [R1+0x428] ;  /* 0x00042800013e7983 */ /* 0x000ea80000300800 */
[----:B------:R-:W2:Y:S04]  /*b960*/  LDL.LU R63, [R1+0x42c] ;  /* 0x00042c00013f7983 */ /* 0x000ea80000300800 */
[----:B------:R-:W3:Y:S04]  /*b970*/  LDL.LU R68, [R1+0x460] ;  /* 0x0004600001447983 */ /* 0x000ee80000300800 */
[----:B------:R-:W3:Y:S04]  /*b980*/  LDL.LU R69, [R1+0x464] ;  /* 0x0004640001457983 */ /* 0x000ee80000300800 */
[----:B------:R-:W3:Y:S04]  /*b990*/  LDL.LU R70, [R1+0x468] ;  /* 0x0004680001467983 */ /* 0x000ee80000300800 */
[----:B------:R-:W3:Y:S04]  /*b9a0*/  LDL.LU R71, [R1+0x46c] ;  /* 0x00046c0001477983 */ /* 0x000ee80000300800 */
[----:B------:R-:W4:Y:S04]  /*b9b0*/  LDL.LU R84, [R1+0x630] ;  /* 0x0006300001547983 */ /* 0x000f280000300800 */
[----:B------:R-:W4:Y:S04]  /*b9c0*/  LDL.LU R85, [R1+0x634] ;  /* 0x0006340001557983 */ /* 0x000f280000300800 */
[----:B------:R-:W4:Y:S04]  /*b9d0*/  LDL.LU R86, [R1+0x638] ;  /* 0x0006380001567983 */ /* 0x000f280000300800 */
[----:B------:R-:W4:Y:S04]  /*b9e0*/  LDL.LU R87, [R1+0x63c] ;  /* 0x00063c0001577983 */ /* 0x000f280000300800 */
[----:B------:R-:W5:Y:S04]  /*b9f0*/  LDL.LU R76, [R1+0x4a0] ;  /* 0x0004a000014c7983 */ /* 0x000f680000300800 */
[----:B------:R-:W-:Y:S04]  /*ba00*/  STSM.16.M88.4 [R3+0x10000], R44 ;  /* 0x0100002c03007844 */ /* 0x000fe80000000200 */
[----:B------:R-:W5:Y:S04]  /*ba10*/  LDL.LU R77, [R1+0x4a4] ;  /* 0x0004a400014d7983 */ /* 0x000f680000300800 */
[----:B------:R-:W-:Y:S04]  /*ba20*/  STSM.16.M88.4 [R3+0x18000], R36 ;  /* 0x0180002403007844 */ /* 0x000fe80000000200 */
[----:B------:R-:W5:Y:S04]  /*ba30*/  LDL.LU R78, [R1+0x4a8] ;  /* 0x0004a800014e7983 */ /* 0x000f680000300800 */
[----:B------:R1:W-:Y:S04]  /*ba40*/  STSM.16.M88.4 [R3+0x2000], R28 ;  /* 0x0020001c03007844 */ /* 0x0003e80000000200 */
[----:B------:R-:W5:Y:S04]  /*ba50*/  LDL.LU R79, [R1+0x4ac] ;  /* 0x0004ac00014f7983 */ /* 0x000f680000300800 */
[----:B-1----:R-:W2:Y:S01]  /*ba60*/  LDL.LU R28, [R1+0x410] ;  /* 0x00041000011c7983 */ /* 0x002ea20000300800 */
[----:B------:R-:W-:-:S03]  /*ba70*/  IMAD.MOV.U32 R31, RZ, RZ, R252 ;  /* 0x000000ffff1f7224 */ /* 0x000fc600078e00fc */
[----:B------:R-:W2:Y:S04]  /*ba80*/  LDL.LU R29, [R1+0x414] ;  /* 0x00041400011d7983 */ /* 0x000ea80000300800 */
[----:B------:R-:W2:Y:S04]  /*ba90*/  LDL.LU R30, [R1+0x418] ;  /* 0x00041800011e7983 */ /* 0x000ea80000300800 */
[----:B------:R-:W3:Y:S04]  /*baa0*/  LDL.LU R252, [R1+0x664] ;  /* 0x0006640001fc7983 */ /* 0x000ee80000300800 */
[----:B------:R-:W2:Y:S04]  /*bab0*/  LDL.LU R36, [R1+0x450] ;  /* 0x0004500001247983 */ /* 0x000ea80000300800 */
[----:B------:R-:W2:Y:S04]  /*bac0*/  LDL.LU R37, [R1+0x454] ;  /* 0x0004540001257983 */ /* 0x000ea80000300800 */
[----:B------:R-:W2:Y:S04]  /*bad0*/  LDL.LU R38, [R1+0x458] ;  /* 0x0004580001267983 */ /* 0x000ea80000300800 */
[----:B------:R-:W2:Y:S04]  /*bae0*/  LDL.LU R39, [R1+0x45c] ;  /* 0x00045c0001277983 */ /* 0x000ea80000300800 */
[----:B------:R-:W2:Y:S01]  /*baf0*/  LDL.LU R44, [R1+0x490] ;  /* 0x00049000012c7983 */ /* 0x000ea20000300800 */
[----:B---3--:R-:W-:-:S03]  /*bb00*/  IMAD.MOV.U32 R45, RZ, RZ, R252 ;  /* 0x000000ffff2d7224 */ /* 0x008fc600078e00fc */
[----:B------:R-:W3:Y:S04]  /*bb10*/  LDL.LU R252, [R1+0x660] ;  /* 0x0006600001fc7983 */ /* 0x000ee80000300800 */
[----:B------:R-:W3:Y:S04]  /*bb20*/  LDL.LU R46, [R1+0x498] ;  /* 0x00049800012e7983 */ /* 0x000ee80000300800 */
[----:B------:R-:W3:Y:S04]  /*bb30*/  LDL.LU R47, [R1+0x49c] ;  /* 0x00049c00012f7983 */ /* 0x000ee80000300800 */
[----:B------:R-:W3:Y:S04]  /*bb40*/  LDL.LU R52, [R1+0x620] ;  /* 0x0006200001347983 */ /* 0x000ee80000300800 */
[----:B------:R-:W3:Y:S04]  /*bb50*/  LDL.LU R53, [R1+0x624] ;  /* 0x0006240001357983 */ /* 0x000ee80000300800 */
[----:B------:R-:W3:Y:S01]  /*bb60*/  LDL.LU R54, [R1+0x628] ;  /* 0x0006280001367983 */ /* 0x000ee20000300800 */
[----:B------:R-:W-:-:S03]  /*bb70*/  LOP3.LUT R8, R0, 0x40, RZ, 0x3c, !PT ;  /* 0x0000004000087812 */ /* 0x000fc600078e3cff */
[----:B------:R-:W-:Y:S01]  /*bb80*/  STSM.16.M88.4 [R3+0xa000], R224 ;  /* 0x00a000e003007844 */ /* 0x000fe20000000200 */
[----:B------:R-:W-:-:S03]  /*bb90*/  F2FP.F16.F32.PACK_AB R128, R129, R128 ;  /* 0x000000808180723e */ /* 0x000fc600000000ff */
[----:B------:R-:W-:Y:S01]  /*bba0*/  STSM.16.M88.4 [R3+0x12000], R192 ;  /* 0x012000c003007844 */ /* 0x000fe20000000200 */
[----:B------:R-:W-:-:S03]  /*bbb0*/  F2FP.F16.F32.PACK_AB R129, R131, R130 ;  /* 0x000000828381723e */ /* 0x000fc600000000ff */
[----:B------:R-:W-:Y:S01]  /*bbc0*/  STSM.16.M88.4 [R3+0x1a000], R160 ;  /* 0x01a000a003007844 */ /* 0x000fe20000000200 */
[----:B------:R-:W-:-:S03]  /*bbd0*/  F2FP.F16.F32.PACK_AB R130, R133, R132 ;  /* 0x000000848582723e */ /* 0x000fc600000000ff */
[----:B------:R-:W-:Y:S01]  /*bbe0*/  STSM.16.M88.4 [R3+0x4000], R4 ;  /* 0x0040000403007844 */ /* 0x000fe20000000200 */
[----:B------:R-:W-:Y:S01]  /*bbf0*/  F2FP.F16.F32.PACK_AB R131, R135, R134 ;  /* 0x000000868783723e */ /* 0x000fe200000000ff */
[----:B------:R-:W-:Y:S02]  /*bc00*/  VIADD R8, R8, UR40 ;  /* 0x0000002808087c36 */ /* 0x000fe40008000000 */
[----:B------:R-:W-:Y:S04]  /*bc10*/  STSM.16.M88.4 [R3+0xc000], R164 ;  /* 0x00c000a403007844 */ /* 0x000fe80000000200 */
[----:B------:R-:W-:Y:S04]  /*bc20*/  STSM.16.M88.4 [R3+0x14000], R196 ;  /* 0x014000c403007844 */ /* 0x000fe80000000200 */
[----:B------:R-:W-:Y:S04]  /*bc30*/  STSM.16.M88.4 [R3+0x1c000], R228 ;  /* 0x01c000e403007844 */ /* 0x000fe80000000200 */
[----:B------:R-:W-:Y:S04]  /*bc40*/  STSM.16.M88.4 [R3+0x6000], R32 ;  /* 0x0060002003007844 */ /* 0x000fe80000000200 */
[----:B------:R-:W-:Y:S04]  /*bc50*/  STSM.16.M88.4 [R3+0xe000], R64 ;  /* 0x00e0004003007844 */ /* 0x000fe80000000200 */
[----:B------:R-:W-:Y:S04]  /*bc60*/  STSM.16.M88.4 [R3+0x16000], R96 ;  /* 0x0160006003007844 */ /* 0x000fe80000000200 */
[----:B------:R-:W-:Y:S04]  /*bc70*/  STSM.16.M88.4 [R3+0x1e000], R128 ;  /* 0x01e0008003007844 */ /* 0x000fe80000000200 */
[----:B----4-:R-:W-:Y:S04]  /*bc80*/  STSM.16.M88.4 [R8], R84 ;  /* 0x0000005408007844 */ /* 0x010fe80000000200 */
[----:B-----5:R-:W-:Y:S04]  /*bc90*/  STSM.16.M88.4 [R8+0x8000], R76 ;  /* 0x0080004c08007844 */ /* 0x020fe80000000200 */
[----:B------:R-:W-:Y:S01]  /*bca0*/  STSM.16.M88.4 [R8+0x10000], R68 ;  /* 0x0100004408007844 */ /* 0x000fe20000000200 */
[----:B------:R-:W-:-:S03]  /*bcb0*/  LOP3.LUT R0, R0, 0x60, RZ, 0x3c, !PT ;  /* 0x0000006000007812 */ /* 0x000fc600078e3cff */
[----:B--2---:R-:W-:Y:S01]  /*bcc0*/  STSM.16.M88.4 [R8+0x18000], R60 ;  /* 0x0180003c08007844 */ /* 0x004fe20000000200 */
[----:B------:R-:W-:-:S03]  /*bcd0*/  F2FP.F16.F32.PACK_AB R104, R105, R104 ;  /* 0x000000686968723e */ /* 0x000fc600000000ff */
[----:B------:R-:W-:Y:S01]  /*bce0*/  STSM.16.M88.4 [R8+0x2000], R248 ;  /* 0x002000f808007844 */ /* 0x000fe20000000200 */
[----:B------:R-:W-:-:S03]  /*bcf0*/  F2FP.F16.F32.PACK_AB R105, R107, R106 ;  /* 0x0000006a6b69723e */ /* 0x000fc600000000ff */
[----:B------:R-:W-:Y:S01]  /*bd00*/  STSM.16.M88.4 [R8+0xa000], R216 ;  /* 0x00a000d808007844 */ /* 0x000fe20000000200 */
[----:B------:R-:W-:-:S03]  /*bd10*/  F2FP.F16.F32.PACK_AB R136, R137, R136 ;  /* 0x000000888988723e */ /* 0x000fc600000000ff */
[----:B------:R-:W-:Y:S01]  /*bd20*/  STSM.16.M88.4 [R8+0x12000], R184 ;  /* 0x012000b808007844 */ /* 0x000fe20000000200 */
[----:B------:R-:W-:-:S03]  /*bd30*/  F2FP.F16.F32.PACK_AB R106, R109, R108 ;  /* 0x0000006c6d6a723e */ /* 0x000fc600000000ff */
[----:B------:R-:W-:Y:S01]  /*bd40*/  STSM.16.M88.4 [R8+0x1a000], R152 ;  /* 0x01a0009808007844 */ /* 0x000fe20000000200 */
[----:B------:R-:W-:Y:S02]  /*bd50*/  F2FP.F16.F32.PACK_AB R107, R111, R110 ;  /* 0x0000006e6f6b723e */ /* 0x000fe400000000ff */
[----:B------:R-:W-:Y:S01]  /*bd60*/  F2FP.F16.F32.PACK_AB R137, R139, R138 ;  /* 0x0000008a8b89723e */ /* 0x000fe200000000ff */
[----:B------:R-:W-:Y:S01]  /*bd70*/  STSM.16.M88.4 [R8+0x4000], R12 ;  /* 0x0040000c08007844 */ /* 0x000fe20000000200 */
[----:B------:R-:W-:Y:S01]  /*bd80*/  F2FP.F16.F32.PACK_AB R138, R141, R140 ;  /* 0x0000008c8d8a723e */ /* 0x000fe200000000ff */
[----:B------:R-:W-:Y:S01]  /*bd90*/  VIADD R0, R0, UR40 ;  /* 0x0000002800007c36 */ /* 0x000fe20008000000 */
[----:B------:R-:W-:Y:S01]  /*bda0*/  F2FP.F16.F32.PACK_AB R139, R143, R142 ;  /* 0x0000008e8f8b723e */ /* 0x000fe200000000ff */
[----:B------:R-:W-:Y:S04]  /*bdb0*/  STSM.16.M88.4 [R8+0xc000], R172 ;  /* 0x00c000ac08007844 */ /* 0x000fe80000000200 */
[----:B------:R-:W-:Y:S04]  /*bdc0*/  STSM.16.M88.4 [R8+0x14000], R204 ;  /* 0x014000cc08007844 */ /* 0x000fe80000000200 */
[----:B------:R-:W-:Y:S04]  /*bdd0*/  STSM.16.M88.4 [R8+0x1c000], R236 ;  /* 0x01c000ec08007844 */ /* 0x000fe80000000200 */
[----:B------:R-:W-:Y:S04]  /*bde0*/  STSM.16.M88.4 [R8+0x6000], R40 ;  /* 0x0060002808007844 */ /* 0x000fe80000000200 */
[----:B------:R-:W-:Y:S04]  /*bdf0*/  STSM.16.M88.4 [R8+0xe000], R72 ;  /* 0x00e0004808007844 */ /* 0x000fe80000000200 */
[----:B------:R-:W-:Y:S04]  /*be00*/  STSM.16.M88.4 [R8+0x16000], R104 ;  /* 0x0160006808007844 */ /* 0x000fe80000000200 */
[----:B------:R-:W-:Y:S01]  /*be10*/  STSM.16.M88.4 [R8+0x1e000], R136 ;  /* 0x01e0008808007844 */ /* 0x000fe20000000200 */
[----:B------:R-:W-:-:S02]  /*be20*/  F2FP.F16.F32.PACK_AB R112, R113, R112 ;  /* 0x000000707170723e */ /* 0x000fc400000000ff */
[----:B------:R-:W-:Y:S02]  /*be30*/  F2FP.F16.F32.PACK_AB R113, R115, R114 ;  /* 0x000000727371723e */ /* 0x000fe400000000ff */
[----:B------:R-:W-:Y:S02]  /*be40*/  F2FP.F16.F32.PACK_AB R144, R145, R144 ;  /* 0x000000909190723e */ /* 0x000fe400000000ff */
[----:B------:R-:W-:Y:S02]  /*be50*/  F2FP.F16.F32.PACK_AB R114, R117, R116 ;  /* 0x000000747572723e */ /* 0x000fe400000000ff */
[----:B------:R-:W-:Y:S02]  /*be60*/  F2FP.F16.F32.PACK_AB R115, R119, R118 ;  /* 0x000000767773723e */ /* 0x000fe400000000ff */
[----:B------:R-:W-:Y:S02]  /*be70*/  F2FP.F16.F32.PACK_AB R145, R147, R146 ;  /* 0x000000929391723e */ /* 0x000fe400000000ff */
[----:B------:R-:W-:-:S02]  /*be80*/  F2FP.F16.F32.PACK_AB R146, R149, R148 ;  /* 0x000000949592723e */ /* 0x000fc400000000ff */
[----:B------:R-:W-:Y:S01]  /*be90*/  F2FP.F16.F32.PACK_AB R147, R151, R150 ;  /* 0x000000969793723e */ /* 0x000fe200000000ff */
[----:B------:R-:W-:-:S04]  /*bea0*/  ULOP3.LUT UR7, UR7, 0x3, URZ, 0xc0, !UPT ;  /* 0x0000000307077892 */ /* 0x000fc8000f8ec03f */
[----:B------:R-:W-:Y:S02]  /*beb0*/  ULEA UR16, UR7, UR40, 0xf ;  /* 0x0000002807107291 */ /* 0x000fe4000f8e783f */
[----:B------:R-:W-:Y:S01]  /*bec0*/  ULEA UR17, UR7, UR14, 0x6 ;  /* 0x0000000e07117291 */ /* 0x000fe2000f8e303f */
[----:B------:R-:W-:Y:S01]  /*bed0*/  UMOV UR18, UR19 ;  /* 0x0000001300127c82 */ /* 0x000fe20008000000 */
[----:B------:R-:W-:Y:S01]  /*bee0*/  ELECT P0, URZ, PT ;  /* 0x00000000003f782f */ /* 0x000fe20003800000 */
[----:B---3--:R-:W-:-:S05]  /*bef0*/  IMAD.MOV.U32 R55, RZ, RZ, R252 ;  /* 0x000000ffff377224 */ /* 0x008fca00078e00fc */
[----:B------:R-:W-:Y:S04]  /*bf00*/  STSM.16.M88.4 [R0], R52 ;  /* 0x0000003400007844 */ /* 0x000fe80000000200 */
        /* <DEDUP_REMOVED lines=14> */
[----:B------:R-:W-:Y:S01]  /*bff0*/  STSM.16.M88.4 [R0+0x1e000], R144 ;  /* 0x01e0009000007844 */ /* 0x000fe20000000200 */
[----:B------:R1:W-:Y:S06]  /*c000*/  MEMBAR.ALL.CTA ;  /* 0x0000000000007992 */ /* 0x0003ec0000008000 */
[----:B-1----:R-:W1:Y:S02]  /*c010*/  FENCE.VIEW.ASYNC.S ;  /* 0x00000000000073c6 */ /* 0x002e640000000000 */
[----:B-1----:R-:W-:Y:S06]  /*c020*/  BAR.SYNC.DEFER_BLOCKING 0x0 ;  /* 0x0000000000007b1d */ /* 0x002fec0000010000 */
[----:B------:R1:W-:Y:S01]  /*c030*/  UTMASTG.2D [UR16], [UR12] ;  /* 0x000000100c0073b5 */ /* 0x0003e20008008000 */
[----:B------:R0:W-:Y:S01]  /*c040*/  UTMACMDFLUSH ;  /* 0x00000000000079b7 */ /* 0x0001e20000000000 */
[----:B------:R-:W-:-:S04]  /*c050*/  DEPBAR.LE SB0, 0x0 ;  /* 0x000080000000791a */ /* 0x000fc80000000000 */
[----:B------:R-:W-:Y:S06]  /*c060*/  BAR.SYNC.DEFER_BLOCKING 0x0 ;  /* 0x0000000000007b1d */ /* 0x000fec0000010000 */
[----:B-1----:R-:W-:Y:S05]  /*c070*/  EXIT ;  /* 0x000000000000794d */ /* 0x002fea0003800000 */
.L_x_48:
[----:B------:R-:W1:Y:S02]  /*c080*/  SYNCS.PHASECHK.TRANS64.TRYWAIT P0, [UR27+0x20000], R0 ;  /* 0x02000000ff0075a7 */ /* 0x000e64000800015b */
[----:B-1----:R-:W-:Y:S05]  /*c090*/  @!P0 BRA `(.L_x_48) ;  /* 0xfffffffc00f88947 */ /* 0x002fea000383ffff */
[----:B------:R-:W-:Y:S05]  /*c0a0*/  BRA `(.L_x_50) ;  /* 0xffffff8c00587947 */ /* 0x000fea000383ffff */
.L_x_51:
[----:B------:R-:W-:-:S00]  /*c0b0*/  BRA `(.L_x_51) ;  /* 0xfffffffc00fc7947 */ /* 0x000fc0000383ffff */
[----:B------:R-:W-:-:S00]  /*c0c0*/  NOP ;  /* 0x0000000000007918 */ /* 0x000fc00000000000 */
        /* <DEDUP_REMOVED lines=11> */
.L_x_52:


//--------------------- .nv.shared.gluon_wgmma    --------------------------
	.section	.nv.shared.gluon_wgmma,"aw",@nobits
	.sectionflags	@""
	.align	16
	.zero		1024


//--------------------- .nv.shared.reserved.0     --------------------------
	.section	.nv.shared.reserved.0,"aw",@nobits
	.weak		__nv_reservedSMEM_offset_0_alias
	.size		__nv_reservedSMEM_offset_0_alias, 0, 0
	.other		__nv_reservedSMEM_offset_0_alias,@"STO_CUDA_RESERVED_SHARED STV_DEFAULT"
__nv_reservedSMEM_offset_0_alias:
	.zero		0


//--------------------- .nv.constant0.gluon_wgmma --------------------------
	.section	.nv.constant0.gluon_wgmma,"a",@progbits
	.sectionflags	@""
	.align	4
.nv.constant0.gluon_wgmma:
	.zero		608


//--------------------- SYMBOLS --------------------------

	.type		.nv.reservedSmem.offset0,@object
	.size		.nv.reservedSmem.offset0,0x4
